//
// Generated by NVIDIA NVVM Compiler
//
// Compiler Build ID: CL-36424714
// Cuda compilation tools, release 13.0, V13.0.88
// Based on NVVM 20.0.0
//

.version 9.0
.target sm_100
.address_size 64

	// .globl	_Z29DotFeatureInteractionWmmaImplI6__halffLi2ELi4ELi16ELi16EEviiliiiiiiiiiii11DotFwdParamIT_XT1_EE
.extern .shared .align 16 .b8 shared_buf[];

.visible .entry _Z29DotFeatureInteractionWmmaImplI6__halffLi2ELi4ELi16ELi16EEviiliiiiiiiiiii11DotFwdParamIT_XT1_EE(
	.param .u32 _Z29DotFeatureInteractionWmmaImplI6__halffLi2ELi4ELi16ELi16EEviiliiiiiiiiiii11DotFwdParamIT_XT1_EE_param_0,
	.param .u32 _Z29DotFeatureInteractionWmmaImplI6__halffLi2ELi4ELi16ELi16EEviiliiiiiiiiiii11DotFwdParamIT_XT1_EE_param_1,
	.param .u64 _Z29DotFeatureInteractionWmmaImplI6__halffLi2ELi4ELi16ELi16EEviiliiiiiiiiiii11DotFwdParamIT_XT1_EE_param_2,
	.param .u32 _Z29DotFeatureInteractionWmmaImplI6__halffLi2ELi4ELi16ELi16EEviiliiiiiiiiiii11DotFwdParamIT_XT1_EE_param_3,
	.param .u32 _Z29DotFeatureInteractionWmmaImplI6__halffLi2ELi4ELi16ELi16EEviiliiiiiiiiiii11DotFwdParamIT_XT1_EE_param_4,
	.param .u32 _Z29DotFeatureInteractionWmmaImplI6__halffLi2ELi4ELi16ELi16EEviiliiiiiiiiiii11DotFwdParamIT_XT1_EE_param_5,
	.param .u32 _Z29DotFeatureInteractionWmmaImplI6__halffLi2ELi4ELi16ELi16EEviiliiiiiiiiiii11DotFwdParamIT_XT1_EE_param_6,
	.param .u32 _Z29DotFeatureInteractionWmmaImplI6__halffLi2ELi4ELi16ELi16EEviiliiiiiiiiiii11DotFwdParamIT_XT1_EE_param_7,
	.param .u32 _Z29DotFeatureInteractionWmmaImplI6__halffLi2ELi4ELi16ELi16EEviiliiiiiiiiiii11DotFwdParamIT_XT1_EE_param_8,
	.param .u32 _Z29DotFeatureInteractionWmmaImplI6__halffLi2ELi4ELi16ELi16EEviiliiiiiiiiiii11DotFwdParamIT_XT1_EE_param_9,
	.param .u32 _Z29DotFeatureInteractionWmmaImplI6__halffLi2ELi4ELi16ELi16EEviiliiiiiiiiiii11DotFwdParamIT_XT1_EE_param_10,
	.param .u32 _Z29DotFeatureInteractionWmmaImplI6__halffLi2ELi4ELi16ELi16EEviiliiiiiiiiiii11DotFwdParamIT_XT1_EE_param_11,
	.param .u32 _Z29DotFeatureInteractionWmmaImplI6__halffLi2ELi4ELi16ELi16EEviiliiiiiiiiiii11DotFwdParamIT_XT1_EE_param_12,
	.param .u32 _Z29DotFeatureInteractionWmmaImplI6__halffLi2ELi4ELi16ELi16EEviiliiiiiiiiiii11DotFwdParamIT_XT1_EE_param_13,
	.param .align 8 .b8 _Z29DotFeatureInteractionWmmaImplI6__halffLi2ELi4ELi16ELi16EEviiliiiiiiiiiii11DotFwdParamIT_XT1_EE_param_14[72]
)
{
	.reg .pred 	%p<43>;
	.reg .b16 	%rs<26>;
	.reg .b32 	%r<313>;
	.reg .b32 	%f<127>;
	.reg .b64 	%rd<46>;

	ld.param.u32 	%r96, [_Z29DotFeatureInteractionWmmaImplI6__halffLi2ELi4ELi16ELi16EEviiliiiiiiiiiii11DotFwdParamIT_XT1_EE_param_14+64];
	ld.param.u64 	%rd11, [_Z29DotFeatureInteractionWmmaImplI6__halffLi2ELi4ELi16ELi16EEviiliiiiiiiiiii11DotFwdParamIT_XT1_EE_param_14+56];
	ld.param.u32 	%r95, [_Z29DotFeatureInteractionWmmaImplI6__halffLi2ELi4ELi16ELi16EEviiliiiiiiiiiii11DotFwdParamIT_XT1_EE_param_14+48];
	ld.param.u64 	%rd10, [_Z29DotFeatureInteractionWmmaImplI6__halffLi2ELi4ELi16ELi16EEviiliiiiiiiiiii11DotFwdParamIT_XT1_EE_param_14+40];
	ld.param.u32 	%r94, [_Z29DotFeatureInteractionWmmaImplI6__halffLi2ELi4ELi16ELi16EEviiliiiiiiiiiii11DotFwdParamIT_XT1_EE_param_14+32];
	ld.param.u32 	%r80, [_Z29DotFeatureInteractionWmmaImplI6__halffLi2ELi4ELi16ELi16EEviiliiiiiiiiiii11DotFwdParamIT_XT1_EE_param_0];
	ld.param.u64 	%rd9, [_Z29DotFeatureInteractionWmmaImplI6__halffLi2ELi4ELi16ELi16EEviiliiiiiiiiiii11DotFwdParamIT_XT1_EE_param_14+8];
	ld.param.u64 	%rd8, [_Z29DotFeatureInteractionWmmaImplI6__halffLi2ELi4ELi16ELi16EEviiliiiiiiiiiii11DotFwdParamIT_XT1_EE_param_14];
	ld.param.u32 	%r81, [_Z29DotFeatureInteractionWmmaImplI6__halffLi2ELi4ELi16ELi16EEviiliiiiiiiiiii11DotFwdParamIT_XT1_EE_param_1];
	ld.param.u32 	%r102, [_Z29DotFeatureInteractionWmmaImplI6__halffLi2ELi4ELi16ELi16EEviiliiiiiiiiiii11DotFwdParamIT_XT1_EE_param_3];
	ld.param.u32 	%r82, [_Z29DotFeatureInteractionWmmaImplI6__halffLi2ELi4ELi16ELi16EEviiliiiiiiiiiii11DotFwdParamIT_XT1_EE_param_4];
	ld.param.u32 	%r83, [_Z29DotFeatureInteractionWmmaImplI6__halffLi2ELi4ELi16ELi16EEviiliiiiiiiiiii11DotFwdParamIT_XT1_EE_param_5];
	ld.param.u32 	%r84, [_Z29DotFeatureInteractionWmmaImplI6__halffLi2ELi4ELi16ELi16EEviiliiiiiiiiiii11DotFwdParamIT_XT1_EE_param_6];
	ld.param.u32 	%r85, [_Z29DotFeatureInteractionWmmaImplI6__halffLi2ELi4ELi16ELi16EEviiliiiiiiiiiii11DotFwdParamIT_XT1_EE_param_8];
	ld.param.u32 	%r86, [_Z29DotFeatureInteractionWmmaImplI6__halffLi2ELi4ELi16ELi16EEviiliiiiiiiiiii11DotFwdParamIT_XT1_EE_param_9];
	ld.param.u32 	%r87, [_Z29DotFeatureInteractionWmmaImplI6__halffLi2ELi4ELi16ELi16EEviiliiiiiiiiiii11DotFwdParamIT_XT1_EE_param_10];
	ld.param.u32 	%r88, [_Z29DotFeatureInteractionWmmaImplI6__halffLi2ELi4ELi16ELi16EEviiliiiiiiiiiii11DotFwdParamIT_XT1_EE_param_12];
	ld.param.u32 	%r89, [_Z29DotFeatureInteractionWmmaImplI6__halffLi2ELi4ELi16ELi16EEviiliiiiiiiiiii11DotFwdParamIT_XT1_EE_param_13];
	ld.param.v2.u32 	{%r92, %r93}, [_Z29DotFeatureInteractionWmmaImplI6__halffLi2ELi4ELi16ELi16EEviiliiiiiiiiiii11DotFwdParamIT_XT1_EE_param_14+24];
	ld.param.v2.u32 	{%r90, %r91}, [_Z29DotFeatureInteractionWmmaImplI6__halffLi2ELi4ELi16ELi16EEviiliiiiiiiiiii11DotFwdParamIT_XT1_EE_param_14+16];
	cvta.to.global.u64 	%rd1, %rd8;
	cvta.to.global.u64 	%rd2, %rd9;
	mov.u32 	%r6, %tid.y;
	mul.lo.s32 	%r103, %r102, %r85;
	shl.b32 	%r7, %r103, 1;
	mov.u32 	%r8, %ctaid.x;
	mov.u32 	%r9, %tid.x;
	setp.ge.s32 	%p1, %r9, %r82;
	@%p1 bra 	$L__BB0_16;
	mul.lo.s32 	%r104, %r82, %r8;
	shl.b32 	%r11, %r6, 1;
	mov.u32 	%r105, %ntid.y;
	shl.b32 	%r12, %r105, 1;
	mov.u32 	%r13, %ntid.x;
	mul.lo.s32 	%r106, %r104, %r90;
	cvt.s64.s32 	%rd3, %r106;
	mul.lo.s32 	%r107, %r104, %r91;
	cvt.s64.s32 	%rd4, %r107;
	mov.u32 	%r298, %r9;
$L__BB0_2:
	setp.lt.s32 	%p2, %r96, 1;
	@%p2 bra 	$L__BB0_15;
	setp.ge.s32 	%p3, %r11, %r90;
	@%p3 bra 	$L__BB0_9;
	mov.u32 	%r299, %r11;
$L__BB0_5:
	setp.ge.s32 	%p4, %r299, %r90;
	@%p4 bra 	$L__BB0_8;
	add.s32 	%r108, %r92, %r299;
	mad.lo.s32 	%r16, %r299, %r82, %r298;
	cvt.s64.s32 	%rd12, %r16;
	add.s64 	%rd13, %rd12, %rd3;
	shl.b64 	%rd14, %rd13, 3;
	add.s64 	%rd15, %rd1, %rd14;
	ld.global.v4.u16 	{%rs6, %rs7, %rs8, %rs9}, [%rd15];
	mad.lo.s32 	%r109, %r108, %r86, %r298;
	shl.b32 	%r110, %r109, 3;
	mov.u32 	%r111, shared_buf;
	add.s32 	%r17, %r111, %r110;
	st.shared.v4.u16 	[%r17], {%rs6, %rs7, %rs8, %rs9};
	add.s32 	%r112, %r299, 1;
	setp.ge.s32 	%p5, %r112, %r90;
	@%p5 bra 	$L__BB0_8;
	add.s32 	%r113, %r16, %r82;
	cvt.s64.s32 	%rd16, %r113;
	add.s64 	%rd17, %rd16, %rd3;
	shl.b64 	%rd18, %rd17, 3;
	add.s64 	%rd19, %rd1, %rd18;
	ld.global.v4.u16 	{%rs10, %rs11, %rs12, %rs13}, [%rd19];
	shl.b32 	%r114, %r86, 3;
	add.s32 	%r115, %r17, %r114;
	st.shared.v4.u16 	[%r115], {%rs10, %rs11, %rs12, %rs13};
$L__BB0_8:
	add.s32 	%r299, %r299, %r12;
	setp.lt.s32 	%p6, %r299, %r90;
	@%p6 bra 	$L__BB0_5;
$L__BB0_9:
	setp.ge.s32 	%p7, %r11, %r91;
	setp.eq.s32 	%p8, %r96, 1;
	or.pred  	%p9, %p8, %p7;
	@%p9 bra 	$L__BB0_15;
	mov.u32 	%r300, %r11;
$L__BB0_11:
	setp.ge.s32 	%p10, %r300, %r91;
	@%p10 bra 	$L__BB0_14;
	add.s32 	%r117, %r93, %r300;
	mad.lo.s32 	%r20, %r300, %r82, %r298;
	cvt.s64.s32 	%rd20, %r20;
	add.s64 	%rd21, %rd20, %rd4;
	shl.b64 	%rd22, %rd21, 3;
	add.s64 	%rd23, %rd2, %rd22;
	ld.global.v4.u16 	{%rs14, %rs15, %rs16, %rs17}, [%rd23];
	mad.lo.s32 	%r118, %r117, %r86, %r298;
	shl.b32 	%r119, %r118, 3;
	mov.u32 	%r120, shared_buf;
	add.s32 	%r21, %r120, %r119;
	st.shared.v4.u16 	[%r21], {%rs14, %rs15, %rs16, %rs17};
	add.s32 	%r121, %r300, 1;
	setp.ge.s32 	%p11, %r121, %r91;
	@%p11 bra 	$L__BB0_14;
	add.s32 	%r122, %r20, %r82;
	cvt.s64.s32 	%rd24, %r122;
	add.s64 	%rd25, %rd24, %rd4;
	shl.b64 	%rd26, %rd25, 3;
	add.s64 	%rd27, %rd2, %rd26;
	ld.global.v4.u16 	{%rs18, %rs19, %rs20, %rs21}, [%rd27];
	shl.b32 	%r123, %r86, 3;
	add.s32 	%r124, %r21, %r123;
	st.shared.v4.u16 	[%r124], {%rs18, %rs19, %rs20, %rs21};
$L__BB0_14:
	add.s32 	%r300, %r300, %r12;
	setp.lt.s32 	%p12, %r300, %r91;
	@%p12 bra 	$L__BB0_11;
$L__BB0_15:
	add.s32 	%r298, %r298, %r13;
	setp.lt.s32 	%p13, %r298, %r82;
	@%p13 bra 	$L__BB0_2;
$L__BB0_16:
	mov.b32 	%r125, 0;
	// begin inline asm
	cvt.rn.f16.s32 %rs22, %r125;
	// end inline asm
	setp.lt.s32 	%p14, %r6, %r94;
	@%p14 bra 	$L__BB0_17;
	bra.uni 	$L__BB0_22;
$L__BB0_17:
	add.s32 	%r24, %r82, %r9;
	mov.u32 	%r25, %ntid.x;
	mov.u32 	%r26, %ntid.y;
	mov.u32 	%r301, %r6;
$L__BB0_18:
	setp.ge.s32 	%p15, %r24, %r83;
	@%p15 bra 	$L__BB0_21;
	mul.lo.s32 	%r28, %r301, %r86;
	mov.u32 	%r302, %r24;
$L__BB0_20:
	add.s32 	%r126, %r302, %r28;
	shl.b32 	%r127, %r126, 3;
	mov.u32 	%r128, shared_buf;
	add.s32 	%r129, %r128, %r127;
	st.shared.v4.u16 	[%r129], {%rs22, %rs22, %rs22, %rs22};
	add.s32 	%r302, %r302, %r25;
	setp.lt.s32 	%p16, %r302, %r83;
	@%p16 bra 	$L__BB0_20;
$L__BB0_21:
	add.s32 	%r301, %r301, %r26;
	setp.lt.s32 	%p17, %r301, %r94;
	@%p17 bra 	$L__BB0_18;
$L__BB0_22:
	mov.u32 	%r130, shared_buf;
	add.s32 	%r32, %r130, %r7;
	bar.sync 	0;
	mul.lo.s32 	%r33, %r80, %r80;
	setp.ge.u32 	%p18, %r6, %r33;
	@%p18 bra 	$L__BB0_39;
	setp.gt.s32 	%p19, %r81, 0;
	shl.b32 	%r34, %r87, 4;
	mov.u32 	%r35, %ntid.y;
	mov.u32 	%r307, %r6;
	@%p19 bra 	$L__BB0_24;
	bra.uni 	$L__BB0_36;
$L__BB0_24:
	and.b32  	%r36, %r81, 3;
	mov.u32 	%r303, %r6;
$L__BB0_25:
	div.s32 	%r38, %r303, %r80;
	mul.lo.s32 	%r136, %r38, %r80;
	sub.s32 	%r39, %r303, %r136;
	setp.lt.s32 	%p22, %r38, %r39;
	@%p22 bra 	$L__BB0_35;
	setp.lt.u32 	%p23, %r81, 4;
	mov.b32 	%r306, 0;
	mov.f32 	%f126, 0f00000000;
	mov.f32 	%f125, %f126;
	mov.f32 	%f124, %f126;
	mov.f32 	%f123, %f126;
	mov.f32 	%f122, %f126;
	mov.f32 	%f121, %f126;
	mov.f32 	%f120, %f126;
	mov.f32 	%f119, %f126;
	@%p23 bra 	$L__BB0_30;
	and.b32  	%r139, %r81, 2147483644;
	neg.s32 	%r305, %r139;
	mov.f32 	%f126, 0f00000000;
	mov.u32 	%r304, shared_buf;
$L__BB0_28:
	shl.b32 	%r140, %r85, 5;
	mad.lo.s32 	%r141, %r140, %r38, %r304;
	mad.lo.s32 	%r142, %r140, %r39, %r304;
	wmma.load.a.sync.aligned.row.m16n16k16.shared.f16 	{%r143, %r144, %r145, %r146, %r147, %r148, %r149, %r150}, [%r141], %r85;
	wmma.load.b.sync.aligned.col.m16n16k16.shared.f16 	{%r151, %r152, %r153, %r154, %r155, %r156, %r157, %r158}, [%r142], %r85;
	wmma.mma.sync.aligned.row.col.m16n16k16.f32.f32 {%f69, %f70, %f71, %f72, %f73, %f74, %f75, %f76}, {%r143, %r144, %r145, %r146, %r147, %r148, %r149, %r150}, {%r151, %r152, %r153, %r154, %r155, %r156, %r157, %r158}, {%f119, %f120, %f121, %f122, %f123, %f124, %f125, %f126};
	add.s32 	%r159, %r141, 32;
	add.s32 	%r160, %r142, 32;
	wmma.load.a.sync.aligned.row.m16n16k16.shared.f16 	{%r161, %r162, %r163, %r164, %r165, %r166, %r167, %r168}, [%r159], %r85;
	wmma.load.b.sync.aligned.col.m16n16k16.shared.f16 	{%r169, %r170, %r171, %r172, %r173, %r174, %r175, %r176}, [%r160], %r85;
	wmma.mma.sync.aligned.row.col.m16n16k16.f32.f32 {%f77, %f78, %f79, %f80, %f81, %f82, %f83, %f84}, {%r161, %r162, %r163, %r164, %r165, %r166, %r167, %r168}, {%r169, %r170, %r171, %r172, %r173, %r174, %r175, %r176}, {%f69, %f70, %f71, %f72, %f73, %f74, %f75, %f76};
	add.s32 	%r177, %r141, 64;
	add.s32 	%r178, %r142, 64;
	wmma.load.a.sync.aligned.row.m16n16k16.shared.f16 	{%r179, %r180, %r181, %r182, %r183, %r184, %r185, %r186}, [%r177], %r85;
	wmma.load.b.sync.aligned.col.m16n16k16.shared.f16 	{%r187, %r188, %r189, %r190, %r191, %r192, %r193, %r194}, [%r178], %r85;
	wmma.mma.sync.aligned.row.col.m16n16k16.f32.f32 {%f85, %f86, %f87, %f88, %f89, %f90, %f91, %f92}, {%r179, %r180, %r181, %r182, %r183, %r184, %r185, %r186}, {%r187, %r188, %r189, %r190, %r191, %r192, %r193, %r194}, {%f77, %f78, %f79, %f80, %f81, %f82, %f83, %f84};
	add.s32 	%r195, %r141, 96;
	add.s32 	%r196, %r142, 96;
	wmma.load.a.sync.aligned.row.m16n16k16.shared.f16 	{%r197, %r198, %r199, %r200, %r201, %r202, %r203, %r204}, [%r195], %r85;
	wmma.load.b.sync.aligned.col.m16n16k16.shared.f16 	{%r205, %r206, %r207, %r208, %r209, %r210, %r211, %r212}, [%r196], %r85;
	wmma.mma.sync.aligned.row.col.m16n16k16.f32.f32 {%f119, %f120, %f121, %f122, %f123, %f124, %f125, %f126}, {%r197, %r198, %r199, %r200, %r201, %r202, %r203, %r204}, {%r205, %r206, %r207, %r208, %r209, %r210, %r211, %r212}, {%f85, %f86, %f87, %f88, %f89, %f90, %f91, %f92};
	add.s32 	%r305, %r305, 4;
	add.s32 	%r304, %r304, 128;
	setp.eq.s32 	%p24, %r305, 0;
	@%p24 bra 	$L__BB0_29;
	bra.uni 	$L__BB0_28;
$L__BB0_29:
	shl.b32 	%r213, %r81, 4;
	and.b32  	%r306, %r213, -64;
$L__BB0_30:
	setp.eq.s32 	%p25, %r36, 0;
	@%p25 bra 	$L__BB0_34;
	setp.eq.s32 	%p26, %r36, 1;
	shl.b32 	%r214, %r85, 4;
	mad.lo.s32 	%r215, %r214, %r38, %r306;
	shl.b32 	%r216, %r215, 1;
	mov.u32 	%r217, shared_buf;
	add.s32 	%r48, %r217, %r216;
	mad.lo.s32 	%r218, %r214, %r39, %r306;
	shl.b32 	%r219, %r218, 1;
	add.s32 	%r49, %r217, %r219;
	wmma.load.a.sync.aligned.row.m16n16k16.shared.f16 	{%r220, %r221, %r222, %r223, %r224, %r225, %r226, %r227}, [%r48], %r85;
	wmma.load.b.sync.aligned.col.m16n16k16.shared.f16 	{%r228, %r229, %r230, %r231, %r232, %r233, %r234, %r235}, [%r49], %r85;
	wmma.mma.sync.aligned.row.col.m16n16k16.f32.f32 {%f119, %f120, %f121, %f122, %f123, %f124, %f125, %f126}, {%r220, %r221, %r222, %r223, %r224, %r225, %r226, %r227}, {%r228, %r229, %r230, %r231, %r232, %r233, %r234, %r235}, {%f119, %f120, %f121, %f122, %f123, %f124, %f125, %f126};
	@%p26 bra 	$L__BB0_34;
	setp.eq.s32 	%p27, %r36, 2;
	add.s32 	%r236, %r48, 32;
	add.s32 	%r237, %r49, 32;
	wmma.load.a.sync.aligned.row.m16n16k16.shared.f16 	{%r238, %r239, %r240, %r241, %r242, %r243, %r244, %r245}, [%r236], %r85;
	wmma.load.b.sync.aligned.col.m16n16k16.shared.f16 	{%r246, %r247, %r248, %r249, %r250, %r251, %r252, %r253}, [%r237], %r85;
	wmma.mma.sync.aligned.row.col.m16n16k16.f32.f32 {%f119, %f120, %f121, %f122, %f123, %f124, %f125, %f126}, {%r238, %r239, %r240, %r241, %r242, %r243, %r244, %r245}, {%r246, %r247, %r248, %r249, %r250, %r251, %r252, %r253}, {%f119, %f120, %f121, %f122, %f123, %f124, %f125, %f126};
	@%p27 bra 	$L__BB0_34;
	add.s32 	%r254, %r48, 64;
	add.s32 	%r255, %r49, 64;
	wmma.load.a.sync.aligned.row.m16n16k16.shared.f16 	{%r256, %r257, %r258, %r259, %r260, %r261, %r262, %r263}, [%r254], %r85;
	wmma.load.b.sync.aligned.col.m16n16k16.shared.f16 	{%r264, %r265, %r266, %r267, %r268, %r269, %r270, %r271}, [%r255], %r85;
	wmma.mma.sync.aligned.row.col.m16n16k16.f32.f32 {%f119, %f120, %f121, %f122, %f123, %f124, %f125, %f126}, {%r256, %r257, %r258, %r259, %r260, %r261, %r262, %r263}, {%r264, %r265, %r266, %r267, %r268, %r269, %r270, %r271}, {%f119, %f120, %f121, %f122, %f123, %f124, %f125, %f126};
$L__BB0_34:
	shl.b32 	%r272, %r39, 4;
	mad.lo.s32 	%r273, %r34, %r38, %r272;
	shl.b32 	%r274, %r273, 2;
	add.s32 	%r275, %r32, %r274;
	wmma.store.d.sync.aligned.row.m16n16k16.shared.f32 	[%r275], {%f119, %f120, %f121, %f122, %f123, %f124, %f125, %f126}, %r87;
$L__BB0_35:
	add.s32 	%r303, %r303, %r35;
	setp.lt.s32 	%p28, %r303, %r33;
	@%p28 bra 	$L__BB0_25;
	bra.uni 	$L__BB0_39;
$L__BB0_36:
	div.s32 	%r51, %r307, %r80;
	mul.lo.s32 	%r131, %r51, %r80;
	sub.s32 	%r52, %r307, %r131;
	setp.lt.s32 	%p20, %r51, %r52;
	@%p20 bra 	$L__BB0_38;
	shl.b32 	%r132, %r52, 4;
	mad.lo.s32 	%r133, %r34, %r51, %r132;
	shl.b32 	%r134, %r133, 2;
	add.s32 	%r135, %r32, %r134;
	mov.f32 	%f65, 0f00000000;
	wmma.store.d.sync.aligned.row.m16n16k16.shared.f32 	[%r135], {%f65, %f65, %f65, %f65, %f65, %f65, %f65, %f65}, %r87;
$L__BB0_38:
	add.s32 	%r307, %r307, %r35;
	setp.lt.s32 	%p21, %r307, %r33;
	@%p21 bra 	$L__BB0_36;
$L__BB0_39:
	mul.lo.s32 	%r276, %r84, %r8;
	cvta.to.global.u64 	%rd28, %rd11;
	mul.wide.s32 	%rd29, %r276, 2;
	add.s64 	%rd5, %rd28, %rd29;
	bar.sync 	0;
	cvt.s64.s32 	%rd6, %r95;
	shl.b32 	%r308, %r6, 1;
	setp.ge.s32 	%p29, %r308, %r94;
	@%p29 bra 	$L__BB0_53;
	add.s32 	%r56, %r88, -1;
	mov.u32 	%r57, %ntid.x;
	mov.u32 	%r277, %ntid.y;
	shl.b32 	%r58, %r277, 1;
$L__BB0_41:
	setp.ge.s32 	%p30, %r308, %r94;
	@%p30 bra 	$L__BB0_52;
	setp.ge.s32 	%p31, %r9, %r94;
	@%p31 bra 	$L__BB0_47;
	add.s32 	%r60, %r308, %r88;
	add.s32 	%r278, %r56, %r60;
	mul.lo.s32 	%r279, %r278, %r308;
	shr.s32 	%r61, %r279, 1;
	mul.lo.s32 	%r62, %r308, %r87;
	mov.u32 	%r309, %r9;
$L__BB0_44:
	setp.ge.s32 	%p32, %r309, %r60;
	@%p32 bra 	$L__BB0_46;
	add.s32 	%r280, %r309, %r61;
	cvt.s64.s32 	%rd30, %r280;
	add.s32 	%r281, %r309, %r62;
	shl.b32 	%r282, %r281, 2;
	add.s32 	%r283, %r32, %r282;
	ld.shared.f32 	%f93, [%r283];
	// begin inline asm
	{  cvt.rn.f16.f32 %rs23, %f93;}

	// end inline asm
	add.s64 	%rd31, %rd30, %rd6;
	shl.b64 	%rd32, %rd31, 1;
	add.s64 	%rd33, %rd5, %rd32;
	st.global.u16 	[%rd33], %rs23;
$L__BB0_46:
	add.s32 	%r309, %r309, %r57;
	setp.lt.s32 	%p33, %r309, %r94;
	@%p33 bra 	$L__BB0_44;
$L__BB0_47:
	add.s32 	%r65, %r308, 1;
	max.s32 	%r284, %r65, %r9;
	setp.ge.s32 	%p34, %r284, %r94;
	@%p34 bra 	$L__BB0_52;
	add.s32 	%r66, %r65, %r88;
	add.s32 	%r285, %r56, %r66;
	mul.lo.s32 	%r286, %r285, %r65;
	shr.u32 	%r287, %r286, 31;
	add.s32 	%r288, %r286, %r287;
	shr.s32 	%r67, %r288, 1;
	mul.lo.s32 	%r68, %r65, %r87;
	mov.u32 	%r310, %r9;
$L__BB0_49:
	setp.ge.s32 	%p35, %r310, %r66;
	@%p35 bra 	$L__BB0_51;
	add.s32 	%r289, %r310, %r67;
	cvt.s64.s32 	%rd34, %r289;
	add.s32 	%r290, %r310, %r68;
	shl.b32 	%r291, %r290, 2;
	add.s32 	%r292, %r32, %r291;
	ld.shared.f32 	%f94, [%r292];
	// begin inline asm
	{  cvt.rn.f16.f32 %rs24, %f94;}

	// end inline asm
	add.s64 	%rd35, %rd34, %rd6;
	shl.b64 	%rd36, %rd35, 1;
	add.s64 	%rd37, %rd5, %rd36;
	st.global.u16 	[%rd37], %rs24;
$L__BB0_51:
	add.s32 	%r310, %r310, %r57;
	setp.lt.s32 	%p36, %r310, %r94;
	@%p36 bra 	$L__BB0_49;
$L__BB0_52:
	add.s32 	%r308, %r308, %r58;
	setp.lt.s32 	%p37, %r308, %r94;
	@%p37 bra 	$L__BB0_41;
$L__BB0_53:
	mov.u32 	%r72, %ntid.x;
	mad.lo.s32 	%r312, %r6, %r72, %r9;
	setp.ge.s32 	%p38, %r312, %r95;
	@%p38 bra 	$L__BB0_56;
	mov.u32 	%r293, %ntid.y;
	mul.lo.s32 	%r74, %r72, %r293;
	mul.lo.s32 	%r294, %r95, %r8;
	cvta.to.global.u64 	%rd38, %rd10;
	mul.wide.s32 	%rd39, %r294, 2;
	add.s64 	%rd40, %rd38, %rd39;
	setp.eq.s64 	%p39, %rd10, 0;
	selp.b64 	%rd7, 0, %rd40, %p39;
	mov.u32 	%r311, %r312;
$L__BB0_55:
	mul.wide.s32 	%rd41, %r311, 2;
	add.s64 	%rd42, %rd5, %rd41;
	add.s64 	%rd43, %rd7, %rd41;
	ld.global.u16 	%rs25, [%rd43];
	st.global.u16 	[%rd42], %rs25;
	add.s32 	%r311, %r311, %r74;
	setp.lt.s32 	%p40, %r311, %r95;
	@%p40 bra 	$L__BB0_55;
$L__BB0_56:
	setp.ge.s32 	%p41, %r312, %r89;
	@%p41 bra 	$L__BB0_59;
	mov.u32 	%r295, %ntid.y;
	mul.lo.s32 	%r75, %r72, %r295;
$L__BB0_58:
	not.b32 	%r296, %r312;
	add.s32 	%r297, %r84, %r296;
	mul.wide.s32 	%rd44, %r297, 2;
	add.s64 	%rd45, %rd5, %rd44;
	st.global.u16 	[%rd45], %rs22;
	add.s32 	%r312, %r312, %r75;
	setp.lt.s32 	%p42, %r312, %r89;
	@%p42 bra 	$L__BB0_58;
$L__BB0_59:
	ret;

}


// ===== COMPILED SASS (sm_100) =====

	.target	sm_100

	.elftype	@"ET_EXEC"


//--------------------- .note.nv.tkinfo           --------------------------
	.section	.note.nv.tkinfo,"",@"SHT_NOTE"
	.sectionflags	@"SHF_NOTE_NV_TKINFO"
	.tkinfo
        /*0018*/ 	.word	0x00000002
        /*0030*/ 	.string	""
        /*0030*/ 	.string	"ptxas"
        /*0030*/ 	.string	"Cuda compilation tools, release 13.0, V13.0.88"
        /*0030*/ 	.string	"Build cuda_13.0.r13.0/compiler.36424714_0"
        /*0030*/ 	.string	"-arch sm_100 -m 64 "



//--------------------- .note.nv.cuinfo           --------------------------
	.section	.note.nv.cuinfo,"",@"SHT_NOTE"
	.sectionflags	@"SHF_NOTE_NV_CUINFO"
        /*0018*/ 	.short	0x0002
        /*001a*/ 	.short	0x0064
        /*001c*/ 	.short	0x0082
	.zero		2


//--------------------- .nv.info                  --------------------------
	.section	.nv.info,"",@"SHT_CUDA_INFO"
	.align	4


	//----- nvinfo : EIATTR_REGCOUNT
	.align		4
        /*0000*/ 	.byte	0x04, 0x2f
        /*0002*/ 	.short	(.L_1 - .L_0)
	.align		4
.L_0:
        /*0004*/ 	.word	index@(_Z29DotFeatureInteractionWmmaImplI6__halffLi2ELi4ELi16ELi16EEviiliiiiiiiiiii11DotFwdParamIT_XT1_EE)
        /*0008*/ 	.word	0x00000020


	//----- nvinfo : EIATTR_FRAME_SIZE
	.align		4
.L_1:
        /*000c*/ 	.byte	0x04, 0x11
        /*000e*/ 	.short	(.L_3 - .L_2)
	.align		4
.L_2:
        /*0010*/ 	.word	index@(_Z29DotFeatureInteractionWmmaImplI6__halffLi2ELi4ELi16ELi16EEviiliiiiiiiiiii11DotFwdParamIT_XT1_EE)
        /*0014*/ 	.word	0x00000000


	//----- nvinfo : EIATTR_MIN_STACK_SIZE
	.align		4
.L_3:
        /*0018*/ 	.byte	0x04, 0x12
        /*001a*/ 	.short	(.L_5 - .L_4)
	.align		4
.L_4:
        /*001c*/ 	.word	index@(_Z29DotFeatureInteractionWmmaImplI6__halffLi2ELi4ELi16ELi16EEviiliiiiiiiiiii11DotFwdParamIT_XT1_EE)
        /*0020*/ 	.word	0x00000000
.L_5:


//--------------------- .nv.compat                --------------------------
	.section	.nv.compat,"",@"SHT_CUDA_COMPAT_INFO"
	.align	4
        /*0000*/ 	.byte	0x02, 0x09, 0x00, 0x00, 0x02, 0x02, 0x01, 0x00, 0x02, 0x05, 0x05, 0x00, 0x03, 0x07, 0x01, 0x01
        /*0010*/ 	.byte	0x02, 0x03, 0x00, 0x00, 0x02, 0x06, 0x01, 0x00, 0x04, 0x0b, 0x08, 0x00, 0x09, 0x00, 0x00, 0x00
        /*0020*/ 	.byte	0x00, 0x00, 0x00, 0x00


//--------------------- .nv.info._Z29DotFeatureInteractionWmmaImplI6__halffLi2ELi4ELi16ELi16EEviiliiiiiiiiiii11DotFwdParamIT_XT1_EE --------------------------
	.section	.nv.info._Z29DotFeatureInteractionWmmaImplI6__halffLi2ELi4ELi16ELi16EEviiliiiiiiiiiii11DotFwdParamIT_XT1_EE,"",@"SHT_CUDA_INFO"
	.sectionflags	@""
	.align	4


	//----- nvinfo : EIATTR_CUDA_API_VERSION
	.align		4
        /*0000*/ 	.byte	0x04, 0x37
        /*0002*/ 	.short	(.L_7 - .L_6)
.L_6:
        /*0004*/ 	.word	0x00000082


	//----- nvinfo : EIATTR_KPARAM_INFO
	.align		4
.L_7:
        /*0008*/ 	.byte	0x04, 0x17
        /*000a*/ 	.short	(.L_9 - .L_8)
.L_8:
        /*000c*/ 	.word	0x00000000
        /*0010*/ 	.short	0x000e
        /*0012*/ 	.short	0x0040
        /*0014*/ 	.byte	0x00, 0xf0, 0x21, 0x01


	//----- nvinfo : EIATTR_KPARAM_INFO
	.align		4
.L_9:
        /*0018*/ 	.byte	0x04, 0x17
        /*001a*/ 	.short	(.L_11 - .L_10)
.L_10:
        /*001c*/ 	.word	0x00000000
        /*0020*/ 	.short	0x000d
        /*0022*/ 	.short	0x0038
        /*0024*/ 	.byte	0x00, 0xf0, 0x11, 0x00


	//----- nvinfo : EIATTR_KPARAM_INFO
	.align		4
.L_11:
        /*0028*/ 	.byte	0x04, 0x17
        /*002a*/ 	.short	(.L_13 - .L_12)
.L_12:
        /*002c*/ 	.word	0x00000000
        /*0030*/ 	.short	0x000c
        /*0032*/ 	.short	0x0034
        /*0034*/ 	.byte	0x00, 0xf0, 0x11, 0x00


	//----- nvinfo : EIATTR_KPARAM_INFO
	.align		4
.L_13:
        /*0038*/ 	.byte	0x04, 0x17
        /*003a*/ 	.short	(.L_15 - .L_14)
.L_14:
        /*003c*/ 	.word	0x00000000
        /*0040*/ 	.short	0x000b
        /*0042*/ 	.short	0x0030
        /*0044*/ 	.byte	0x00, 0xf0, 0x11, 0x00


	//----- nvinfo : EIATTR_KPARAM_INFO
	.align		4
.L_15:
        /*0048*/ 	.byte	0x04, 0x17
        /*004a*/ 	.short	(.L_17 - .L_16)
.L_16:
        /*004c*/ 	.word	0x00000000
        /*0050*/ 	.short	0x000a
        /*0052*/ 	.short	0x002c
        /*0054*/ 	.byte	0x00, 0xf0, 0x11, 0x00


	//----- nvinfo : EIATTR_KPARAM_INFO
	.align		4
.L_17:
        /*0058*/ 	.byte	0x04, 0x17
        /*005a*/ 	.short	(.L_19 - .L_18)
.L_18:
        /*005c*/ 	.word	0x00000000
        /*0060*/ 	.short	0x0009
        /*0062*/ 	.short	0x0028
        /*0064*/ 	.byte	0x00, 0xf0, 0x11, 0x00


	//----- nvinfo : EIATTR_KPARAM_INFO
	.align		4
.L_19:
        /*0068*/ 	.byte	0x04, 0x17
        /*006a*/ 	.short	(.L_21 - .L_20)
.L_20:
        /*006c*/ 	.word	0x00000000
        /*0070*/ 	.short	0x0008
        /*0072*/ 	.short	0x0024
        /*0074*/ 	.byte	0x00, 0xf0, 0x11, 0x00


	//----- nvinfo : EIATTR_KPARAM_INFO
	.align		4
.L_21:
        /*0078*/ 	.byte	0x04, 0x17
        /*007a*/ 	.short	(.L_23 - .L_22)
.L_22:
        /*007c*/ 	.word	0x00000000
        /*0080*/ 	.short	0x0007
        /*0082*/ 	.short	0x0020
        /*0084*/ 	.byte	0x00, 0xf0, 0x11, 0x00


	//----- nvinfo : EIATTR_KPARAM_INFO
	.align		4
.L_23:
        /*0088*/ 	.byte	0x04, 0x17
        /*008a*/ 	.short	(.L_25 - .L_24)
.L_24:
        /*008c*/ 	.word	0x00000000
        /*0090*/ 	.short	0x0006
        /*0092*/ 	.short	0x001c
        /*0094*/ 	.byte	0x00, 0xf0, 0x11, 0x00


	//----- nvinfo : EIATTR_KPARAM_INFO
	.align		4
.L_25:
        /*0098*/ 	.byte	0x04, 0x17
        /*009a*/ 	.short	(.L_27 - .L_26)
.L_26:
        /*009c*/ 	.word	0x00000000
        /*00a0*/ 	.short	0x0005
        /*00a2*/ 	.short	0x0018
        /*00a4*/ 	.byte	0x00, 0xf0, 0x11, 0x00


	//----- nvinfo : EIATTR_KPARAM_INFO
	.align		4
.L_27:
        /*00a8*/ 	.byte	0x04, 0x17
        /*00aa*/ 	.short	(.L_29 - .L_28)
.L_28:
        /*00ac*/ 	.word	0x00000000
        /*00b0*/ 	.short	0x0004
        /*00b2*/ 	.short	0x0014
        /*00b4*/ 	.byte	0x00, 0xf0, 0x11, 0x00


	//----- nvinfo : EIATTR_KPARAM_INFO
	.align		4
.L_29:
        /*00b8*/ 	.byte	0x04, 0x17
        /*00ba*/ 	.short	(.L_31 - .L_30)
.L_30:
        /*00bc*/ 	.word	0x00000000
        /*00c0*/ 	.short	0x0003
        /*00c2*/ 	.short	0x0010
        /*00c4*/ 	.byte	0x00, 0xf0, 0x11, 0x00


	//----- nvinfo : EIATTR_KPARAM_INFO
	.align		4
.L_31:
        /*00c8*/ 	.byte	0x04, 0x17
        /*00ca*/ 	.short	(.L_33 - .L_32)
.L_32:
        /*00cc*/ 	.word	0x00000000
        /*00d0*/ 	.short	0x0002
        /*00d2*/ 	.short	0x0008
        /*00d4*/ 	.byte	0x00, 0xf0, 0x21, 0x00


	//----- nvinfo : EIATTR_KPARAM_INFO
	.align		4
.L_33:
        /*00d8*/ 	.byte	0x04, 0x17
        /*00da*/ 	.short	(.L_35 - .L_34)
.L_34:
        /*00dc*/ 	.word	0x00000000
        /*00e0*/ 	.short	0x0001
        /*00e2*/ 	.short	0x0004
        /*00e4*/ 	.byte	0x00, 0xf0, 0x11, 0x00


	//----- nvinfo : EIATTR_KPARAM_INFO
	.align		4
.L_35:
        /*00e8*/ 	.byte	0x04, 0x17
        /*00ea*/ 	.short	(.L_37 - .L_36)
.L_36:
        /*00ec*/ 	.word	0x00000000
        /*00f0*/ 	.short	0x0000
        /*00f2*/ 	.short	0x0000
        /*00f4*/ 	.byte	0x00, 0xf0, 0x11, 0x00


	//----- nvinfo : EIATTR_SPARSE_MMA_MASK
	.align		4
.L_37:
        /*00f8*/ 	.byte	0x03, 0x50
        /*00fa*/ 	.short	0x0000


	//----- nvinfo : EIATTR_WMMA_USED
	.align		4
        /*00fc*/ 	.byte	0x01, 0x2b
	.zero		2


	//----- nvinfo : EIATTR_MAXREG_COUNT
	.align		4
        /*0100*/ 	.byte	0x03, 0x1b
        /*0102*/ 	.short	0x00ff


	//----- nvinfo : EIATTR_NUM_BARRIERS
	.align		4
        /*0104*/ 	.byte	0x02, 0x4c
        /*0106*/ 	.byte	0x01
	.zero		1


	//----- nvinfo : EIATTR_MERCURY_ISA_VERSION
	.align		4
        /*0108*/ 	.byte	0x03, 0x5f
        /*010a*/ 	.short	0x0101


	//----- nvinfo : EIATTR_VRC_CTA_INIT_COUNT
	.align		4
        /*010c*/ 	.byte	0x02, 0x4a
	.zero		1
	.zero		1


	//----- nvinfo : EIATTR_EXIT_INSTR_OFFSETS
	.align		4
        /*0110*/ 	.byte	0x04, 0x1c
        /*0112*/ 	.short	(.L_39 - .L_38)


	//   ....[0]....
.L_38:
        /*0114*/ 	.word	0x00001f70


	//   ....[1]....
        /*0118*/ 	.word	0x00002020


	//----- nvinfo : EIATTR_CRS_STACK_SIZE
	.align		4
.L_39:
        /*011c*/ 	.byte	0x04, 0x1e
        /*011e*/ 	.short	(.L_41 - .L_40)
.L_40:
        /*0120*/ 	.word	0x00000000


	//----- nvinfo : EIATTR_CBANK_PARAM_SIZE
	.align		4
.L_41:
        /*0124*/ 	.byte	0x03, 0x19
        /*0126*/ 	.short	0x0088


	//----- nvinfo : EIATTR_PARAM_CBANK
	.align		4
        /*0128*/ 	.byte	0x04, 0x0a
        /*012a*/ 	.short	(.L_43 - .L_42)
	.align		4
.L_42:
        /*012c*/ 	.word	index@(.nv.constant0._Z29DotFeatureInteractionWmmaImplI6__halffLi2ELi4ELi16ELi16EEviiliiiiiiiiiii11DotFwdParamIT_XT1_EE)
        /*0130*/ 	.short	0x0380
        /*0132*/ 	.short	0x0088


	//----- nvinfo : EIATTR_SW_WAR
	.align		4
.L_43:
        /*0134*/ 	.byte	0x04, 0x36
        /*0136*/ 	.short	(.L_45 - .L_44)
.L_44:
        /*0138*/ 	.word	0x00000008
.L_45:


//--------------------- .nv.callgraph             --------------------------
	.section	.nv.callgraph,"",@"SHT_CUDA_CALLGRAPH"
	.align	4
	.sectionentsize	8
	.align		4
        /*0000*/ 	.word	0x00000000
	.align		4
        /*0004*/ 	.word	0xffffffff
	.align		4
        /*0008*/ 	.word	0x00000000
	.align		4
        /*000c*/ 	.word	0xfffffffe
	.align		4
        /*0010*/ 	.word	0x00000000
	.align		4
        /*0014*/ 	.word	0xfffffffd
	.align		4
        /*0018*/ 	.word	0x00000000
	.align		4
        /*001c*/ 	.word	0xfffffffc


//--------------------- .text._Z29DotFeatureInteractionWmmaImplI6__halffLi2ELi4ELi16ELi16EEviiliiiiiiiiiii11DotFwdParamIT_XT1_EE --------------------------
	.section	.text._Z29DotFeatureInteractionWmmaImplI6__halffLi2ELi4ELi16ELi16EEviiliiiiiiiiiii11DotFwdParamIT_XT1_EE,"ax",@progbits
	.align	128
        .global         _Z29DotFeatureInteractionWmmaImplI6__halffLi2ELi4ELi16ELi16EEviiliiiiiiiiiii11DotFwdParamIT_XT1_EE
        .type           _Z29DotFeatureInteractionWmmaImplI6__halffLi2ELi4ELi16ELi16EEviiliiiiiiiiiii11DotFwdParamIT_XT1_EE,@function
        .size           _Z29DotFeatureInteractionWmmaImplI6__halffLi2ELi4ELi16ELi16EEviiliiiiiiiiiii11DotFwdParamIT_XT1_EE,(.L_x_46 - _Z29DotFeatureInteractionWmmaImplI6__halffLi2ELi4ELi16ELi16EEviiliiiiiiiiiii11DotFwdParamIT_XT1_EE)
        .other          _Z29DotFeatureInteractionWmmaImplI6__halffLi2ELi4ELi16ELi16EEviiliiiiiiiiiii11DotFwdParamIT_XT1_EE,@"STO_CUDA_ENTRY STV_DEFAULT"
_Z29DotFeatureInteractionWmmaImplI6__halffLi2ELi4ELi16ELi16EEviiliiiiiiiiiii11DotFwdParamIT_XT1_EE:
.text._Z29DotFeatureInteractionWmmaImplI6__halffLi2ELi4ELi16ELi16EEviiliiiiiiiiiii11DotFwdParamIT_XT1_EE:
[----:B------:R-:W-:Y:S01]  /*0000*/  LDC R1, c[0x0][0x37c] ;  /* 0x0000df00ff017b82 */ /* 0x000fe20000000800 */
[----:B------:R-:W0:Y:S01]  /*0010*/  S2R R0, SR_TID.X ;  /* 0x0000000000007919 */ /* 0x000e220000002100 */
[----:B------:R-:W1:Y:S06]  /*0020*/  LDCU UR4, c[0x0][0x394] ;  /* 0x00007280ff0477ac */ /* 0x000e6c0008000800 */
[----:B------:R-:W2:Y:S01]  /*0030*/  S2UR UR10, SR_CTAID.X ;  /* 0x00000000000a79c3 */ /* 0x000ea20000002500 */
[----:B------:R-:W-:Y:S01]  /*0040*/  BSSY.RECONVERGENT B0, `(.L_x_0) ;  /* 0x000006c000007945 */ /* 0x000fe20003800200 */
[----:B------:R-:W3:Y:S01]  /*0050*/  S2R R21, SR_TID.Y ;  /* 0x0000000000157919 */ /* 0x000ee20000002200 */
[----:B------:R-:W4:Y:S01]  /*0060*/  LDCU.64 UR8, c[0x0][0x358] ;  /* 0x00006b00ff0877ac */ /* 0x000f220008000a00 */
[----:B------:R-:W0:Y:S01]  /*0070*/  LDCU UR7, c[0x0][0x394] ;  /* 0x00007280ff0777ac */ /* 0x000e220008000800 */
[----:B------:R-:W0:Y:S01]  /*0080*/  LDCU UR6, c[0x0][0x3d8] ;  /* 0x00007b00ff0677ac */ /* 0x000e220008000800 */
[----:B------:R-:W0:Y:S01]  /*0090*/  LDCU.64 UR12, c[0x0][0x3c0] ;  /* 0x00007800ff0c77ac */ /* 0x000e220008000a00 */
[----:B-1----:R-:W-:-:S05]  /*00a0*/  IMAD.U32 R11, RZ, RZ, UR4 ;  /* 0x00000004ff0b7e24 */ /* 0x002fca000f8e00ff */
[----:B0-----:R-:W-:-:S13]  /*00b0*/  ISETP.GE.AND P0, PT, R0, R11, PT ;  /* 0x0000000b0000720c */ /* 0x001fda0003f06270 */
[----:B--234-:R-:W-:Y:S05]  /*00c0*/  @P0 BRA `(.L_x_1) ;  /* 0x00000004008c0947 */ /* 0x01cfea0003800000 */
[----:B------:R-:W0:Y:S01]  /*00d0*/  LDCU.64 UR4, c[0x0][0x3d0] ;  /* 0x00007a00ff0477ac */ /* 0x000e220008000a00 */
[----:B------:R-:W1:Y:S01]  /*00e0*/  LDC R2, c[0x0][0x364] ;  /* 0x0000d900ff027b82 */ /* 0x000e620000000800 */
[----:B------:R-:W-:Y:S02]  /*00f0*/  IMAD R5, R11, UR10, RZ ;  /* 0x0000000a0b057c24 */ /* 0x000fe4000f8e02ff */
[----:B------:R-:W-:Y:S02]  /*0100*/  IMAD.SHL.U32 R6, R21, 0x2, RZ ;  /* 0x0000000215067824 */ /* 0x000fe400078e00ff */
[----:B------:R-:W-:-:S03]  /*0110*/  IMAD.MOV.U32 R8, RZ, RZ, R0 ;  /* 0x000000ffff087224 */ /* 0x000fc600078e0000 */
[----:B------:R-:W2:Y:S01]  /*0120*/  LDC R3, c[0x0][0x360] ;  /* 0x0000d800ff037b82 */ /* 0x000ea20000000800 */
[C---:B0-----:R-:W-:Y:S02]  /*0130*/  IMAD R4, R5.reuse, UR4, RZ ;  /* 0x0000000405047c24 */ /* 0x041fe4000f8e02ff */
[----:B------:R-:W-:-:S03]  /*0140*/  IMAD R5, R5, UR5, RZ ;  /* 0x0000000505057c24 */ /* 0x000fc6000f8e02ff */
[----:B------:R-:W-:Y:S02]  /*0150*/  SHF.R.S32.HI R7, RZ, 0x1f, R4 ;  /* 0x0000001fff077819 */ /* 0x000fe40000011404 */
[----:B------:R-:W-:-:S07]  /*0160*/  SHF.R.S32.HI R9, RZ, 0x1f, R5 ;  /* 0x0000001fff097819 */ /* 0x000fce0000011405 */
.L_x_12:
[----:B0-----:R-:W0:Y:S02]  /*0170*/  LDCU UR4, c[0x0][0x400] ;  /* 0x00008000ff0477ac */ /* 0x001e240008000800 */
[----:B0-----:R-:W-:-:S09]  /*0180*/  UISETP.GE.AND UP0, UPT, UR4, 0x1, UPT ;  /* 0x000000010400788c */ /* 0x001fd2000bf06270 */
[----:B------:R-:W-:Y:S05]  /*0190*/  BRA.U !UP0, `(.L_x_2) ;  /* 0x0000000508447547 */ /* 0x000fea000b800000 */
[----:B------:R-:W0:Y:S01]  /*01a0*/  LDCU UR4, c[0x0][0x3d0] ;  /* 0x00007a00ff0477ac */ /* 0x000e220008000800 */
[----:B------:R-:W-:Y:S01]  /*01b0*/  BSSY.RECONVERGENT B1, `(.L_x_3) ;  /* 0x0000024000017945 */ /* 0x000fe20003800200 */
[----:B0-----:R-:W-:-:S13]  /*01c0*/  ISETP.GE.AND P0, PT, R6, UR4, PT ;  /* 0x0000000406007c0c */ /* 0x001fda000bf06270 */
[----:B------:R-:W-:Y:S05]  /*01d0*/  @P0 BRA `(.L_x_4) ;  /* 0x0000000000840947 */ /* 0x000fea0003800000 */
[----:B------:R-:W0:Y:S01]  /*01e0*/  LDC R15, c[0x0][0x3a8] ;  /* 0x0000ea00ff0f7b82 */ /* 0x000e220000000800 */
[----:B------:R-:W-:-:S07]  /*01f0*/  IMAD.MOV.U32 R17, RZ, RZ, R6 ;  /* 0x000000ffff117224 */ /* 0x000fce00078e0006 */
[----:B------:R-:W3:Y:S02]  /*0200*/  LDC R14, c[0x0][0x3d0] ;  /* 0x0000f400ff0e7b82 */ /* 0x000ee40000000800 */
.L_x_7:
[----:B---3--:R-:W-:Y:S01]  /*0210*/  ISETP.GE.AND P0, PT, R17, R14, PT ;  /* 0x0000000e1100720c */ /* 0x008fe20003f06270 */
[----:B------:R-:W-:-:S12]  /*0220*/  BSSY.RECONVERGENT B2, `(.L_x_5) ;  /* 0x0000019000027945 */ /* 0x000fd80003800200 */
[----:B------:R-:W-:Y:S05]  /*0230*/  @P0 BRA `(.L_x_6) ;  /* 0x00000000005c0947 */ /* 0x000fea0003800000 */
[C---:B------:R-:W-:Y:S02]  /*0240*/  VIADD R11, R17.reuse, 0x1 ;  /* 0x00000001110b7836 */ /* 0x040fe40000000000 */
[----:B------:R-:W-:-:S03]  /*0250*/  IMAD R18, R17, UR7, R8 ;  /* 0x0000000711127c24 */ /* 0x000fc6000f8e0208 */
[----:B------:R-:W-:Y:S02]  /*0260*/  ISETP.GE.AND P0, PT, R11, R14, PT ;  /* 0x0000000e0b00720c */ /* 0x000fe40003f06270 */
[----:B------:R-:W-:-:S11]  /*0270*/  IADD3 R13, P1, PT, R4, R18, RZ ;  /* 0x00000012040d7210 */ /* 0x000fd60007f3e0ff */
[C---:B------:R-:W-:Y:S01]  /*0280*/  @!P0 VIADD R10, R18.reuse, UR7 ;  /* 0x00000007120a8c36 */ /* 0x040fe20008000000 */
[-C--:B------:R-:W-:Y:S02]  /*0290*/  LEA.HI.X.SX32 R18, R18, R7.reuse, 0x1, P1 ;  /* 0x0000000712127211 */ /* 0x080fe400008f0eff */
[C---:B------:R-:W-:Y:S02]  /*02a0*/  LEA R12, P1, R13.reuse, UR12, 0x3 ;  /* 0x0000000c0d0c7c11 */ /* 0x040fe4000f8218ff */
[----:B------:R-:W-:Y:S02]  /*02b0*/  @!P0 IADD3 R11, P2, PT, R4, R10, RZ ;  /* 0x0000000a040b8210 */ /* 0x000fe40007f5e0ff */
[----:B------:R-:W-:Y:S02]  /*02c0*/  LEA.HI.X R13, R13, UR13, R18, 0x3, P1 ;  /* 0x0000000d0d0d7c11 */ /* 0x000fe400088f1c12 */
[----:B------:R-:W-:Y:S02]  /*02d0*/  @!P0 LEA.HI.X.SX32 R16, R10, R7, 0x1, P2 ;  /* 0x000000070a108211 */ /* 0x000fe400010f0eff */
[----:B------:R-:W-:-:S02]  /*02e0*/  @!P0 LEA R10, P2, R11, UR12, 0x3 ;  /* 0x0000000c0b0a8c11 */ /* 0x000fc4000f8418ff */
[----:B------:R-:W3:Y:S02]  /*02f0*/  LDG.E.64 R12, desc[UR8][R12.64] ;  /* 0x000000080c0c7981 */ /* 0x000ee4000c1e1b00 */
[----:B------:R-:W-:-:S06]  /*0300*/  @!P0 LEA.HI.X R11, R11, UR13, R16, 0x3, P2 ;  /* 0x0000000d0b0b8c11 */ /* 0x000fcc00090f1c10 */
[----:B------:R-:W4:Y:S01]  /*0310*/  @!P0 LDG.E.64 R10, desc[UR8][R10.64] ;  /* 0x000000080a0a8981 */ /* 0x000f22000c1e1b00 */
[----:B------:R-:W5:Y:S01]  /*0320*/  S2UR UR5, SR_CgaCtaId ;  /* 0x00000000000579c3 */ /* 0x000f620000008800 */
[----:B------:R-:W-:Y:S01]  /*0330*/  VIADD R16, R17, UR6 ;  /* 0x0000000611107c36 */ /* 0x000fe20008000000 */
[----:B------:R-:W-:-:S03]  /*0340*/  UMOV UR4, 0x400 ;  /* 0x0000040000047882 */ /* 0x000fc60000000000 */
[----:B0-----:R-:W-:Y:S01]  /*0350*/  IMAD R16, R16, R15, R8 ;  /* 0x0000000f10107224 */ /* 0x001fe200078e0208 */
[----:B-----5:R-:W-:-:S06]  /*0360*/  ULEA UR4, UR5, UR4, 0x18 ;  /* 0x0000000405047291 */ /* 0x020fcc000f8ec0ff */
[----:B------:R-:W-:-:S05]  /*0370*/  LEA R18, R16, UR4, 0x3 ;  /* 0x0000000410127c11 */ /* 0x000fca000f8e18ff */
[----:B------:R-:W-:Y:S01]  /*0380*/  @!P0 IMAD R16, R15, 0x8, R18 ;  /* 0x000000080f108824 */ /* 0x000fe200078e0212 */
[----:B---3--:R3:W-:Y:S04]  /*0390*/  STS.64 [R18], R12 ;  /* 0x0000000c12007388 */ /* 0x0087e80000000a00 */
[----:B----4-:R3:W-:Y:S02]  /*03a0*/  @!P0 STS.64 [R16], R10 ;  /* 0x0000000a10008388 */ /* 0x0107e40000000a00 */
.L_x_6:
[----:B------:R-:W-:Y:S05]  /*03b0*/  BSYNC.RECONVERGENT B2 ;  /* 0x0000000000027941 */ /* 0x000fea0003800200 */
.L_x_5:
[----:B-1----:R-:W-:-:S05]  /*03c0*/  IMAD R17, R2, 0x2, R17 ;  /* 0x0000000202117824 */ /* 0x002fca00078e0211 */
[----:B------:R-:W-:-:S13]  /*03d0*/  ISETP.GE.AND P0, PT, R17, R14, PT ;  /* 0x0000000e1100720c */ /* 0x000fda0003f06270 */
[----:B------:R-:W-:Y:S05]  /*03e0*/  @!P0 BRA `(.L_x_7) ;  /* 0xfffffffc00888947 */ /* 0x000fea000383ffff */
.L_x_4:
[----:B------:R-:W-:Y:S05]  /*03f0*/  BSYNC.RECONVERGENT B1 ;  /* 0x0000000000017941 */ /* 0x000fea0003800200 */
.L_x_3:
[----:B---3--:R-:W3:Y:S01]  /*0400*/  LDC R10, c[0x0][0x400] ;  /* 0x00010000ff0a7b82 */ /* 0x008ee20000000800 */
[----:B------:R-:W4:Y:S01]  /*0410*/  LDCU UR4, c[0x0][0x3d4] ;  /* 0x00007a80ff0477ac */ /* 0x000f220008000800 */
[----:B------:R-:W-:Y:S01]  /*0420*/  BSSY.RECONVERGENT B1, `(.L_x_2) ;  /* 0x0000028000017945 */ /* 0x000fe20003800200 */
[----:B----4-:R-:W-:-:S04]  /*0430*/  ISETP.GE.AND P0, PT, R6, UR4, PT ;  /* 0x0000000406007c0c */ /* 0x010fc8000bf06270 */
[----:B---3--:R-:W-:-:S13]  /*0440*/  ISETP.EQ.OR P0, PT, R10, 0x1, P0 ;  /* 0x000000010a00780c */ /* 0x008fda0000702670 */
[----:B------:R-:W-:Y:S05]  /*0450*/  @P0 BRA `(.L_x_8) ;  /* 0x0000000000900947 */ /* 0x000fea0003800000 */
[----:B0-----:R-:W0:Y:S01]  /*0460*/  LDC R15, c[0x0][0x3a8] ;  /* 0x0000ea00ff0f7b82 */ /* 0x001e220000000800 */
[----:B------:R-:W-:-:S07]  /*0470*/  IMAD.MOV.U32 R17, RZ, RZ, R6 ;  /* 0x000000ffff117224 */ /* 0x000fce00078e0006 */
[----:B------:R-:W3:Y:S02]  /*0480*/  LDC R14, c[0x0][0x3d4] ;  /* 0x0000f500ff0e7b82 */ /* 0x000ee40000000800 */
.L_x_11:
[----:B---3--:R-:W-:Y:S01]  /*0490*/  ISETP.GE.AND P0, PT, R17, R14, PT ;  /* 0x0000000e1100720c */ /* 0x008fe20003f06270 */
[----:B------:R-:W-:-:S12]  /*04a0*/  BSSY.RECONVERGENT B2, `(.L_x_9) ;  /* 0x000001c000027945 */ /* 0x000fd80003800200 */
[----:B------:R-:W-:Y:S05]  /*04b0*/  @P0 BRA `(.L_x_10) ;  /* 0x0000000000680947 */ /* 0x000fea0003800000 */
[----:B------:R-:W3:Y:S01]  /*04c0*/  LDCU UR11, c[0x0][0x394] ;  /* 0x00007280ff0b77ac */ /* 0x000ee20008000800 */
[----:B------:R-:W-:Y:S01]  /*04d0*/  IADD3 R11, PT, PT, R17, 0x1, RZ ;  /* 0x00000001110b7810 */ /* 0x000fe20007ffe0ff */
[----:B------:R-:W4:Y:S03]  /*04e0*/  LDCU.64 UR4, c[0x0][0x3c8] ;  /* 0x00007900ff0477ac */ /* 0x000f260008000a00 */
[----:B------:R-:W-:Y:S01]  /*04f0*/  ISETP.GE.AND P0, PT, R11, R14, PT ;  /* 0x0000000e0b00720c */ /* 0x000fe20003f06270 */
[----:B---3--:R-:W-:-:S12]  /*0500*/  IMAD R18, R17, UR11, R8 ;  /* 0x0000000b11127c24 */ /* 0x008fd8000f8e0208 */
[----:B------:R-:W-:Y:S01]  /*0510*/  @!P0 VIADD R10, R18, UR11 ;  /* 0x0000000b120a8c36 */ /* 0x000fe20008000000 */
[----:B------:R-:W-:-:S04]  /*0520*/  IADD3 R13, P1, PT, R5, R18, RZ ;  /* 0x00000012050d7210 */ /* 0x000fc80007f3e0ff */
[----:B------:R-:W-:Y:S02]  /*0530*/  @!P0 IADD3 R11, P2, PT, R5, R10, RZ ;  /* 0x0000000a050b8210 */ /* 0x000fe40007f5e0ff */
[-C--:B------:R-:W-:Y:S02]  /*0540*/  LEA.HI.X.SX32 R18, R18, R9.reuse, 0x1, P1 ;  /* 0x0000000912127211 */ /* 0x080fe400008f0eff */
[----:B----4-:R-:W-:Y:S02]  /*0550*/  LEA R12, P1, R13, UR4, 0x3 ;  /* 0x000000040d0c7c11 */ /* 0x010fe4000f8218ff */
[----:B------:R-:W-:Y:S02]  /*0560*/  @!P0 LEA.HI.X.SX32 R16, R10, R9, 0x1, P2 ;  /* 0x000000090a108211 */ /* 0x000fe400010f0eff */
[----:B------:R-:W-:Y:S01]  /*0570*/  @!P0 LEA R10, P2, R11, UR4, 0x3 ;  /* 0x000000040b0a8c11 */ /* 0x000fe2000f8418ff */
[----:B------:R-:W3:Y:S01]  /*0580*/  LDCU UR4, c[0x0][0x3dc] ;  /* 0x00007b80ff0477ac */ /* 0x000ee20008000800 */
[----:B------:R-:W-:-:S02]  /*0590*/  LEA.HI.X R13, R13, UR5, R18, 0x3, P1 ;  /* 0x000000050d0d7c11 */ /* 0x000fc400088f1c12 */
[----:B------:R-:W-:-:S04]  /*05a0*/  @!P0 LEA.HI.X R11, R11, UR5, R16, 0x3, P2 ;  /* 0x000000050b0b8c11 */ /* 0x000fc800090f1c10 */
[----:B------:R-:W4:Y:S04]  /*05b0*/  LDG.E.64 R12, desc[UR8][R12.64] ;  /* 0x000000080c0c7981 */ /* 0x000f28000c1e1b00 */
[----:B------:R-:W5:Y:S01]  /*05c0*/  @!P0 LDG.E.64 R10, desc[UR8][R10.64] ;  /* 0x000000080a0a8981 */ /* 0x000f62000c1e1b00 */
[----:B------:R-:W1:Y:S01]  /*05d0*/  S2UR UR5, SR_CgaCtaId ;  /* 0x00000000000579c3 */ /* 0x000e620000008800 */
[----:B---3--:R-:W-:Y:S01]  /*05e0*/  VIADD R16, R17, UR4 ;  /* 0x0000000411107c36 */ /* 0x008fe20008000000 */
[----:B------:R-:W-:-:S03]  /*05f0*/  UMOV UR4, 0x400 ;  /* 0x0000040000047882 */ /* 0x000fc60000000000 */
[----:B0-----:R-:W-:Y:S01]  /*0600*/  IMAD R16, R16, R15, R8 ;  /* 0x0000000f10107224 */ /* 0x001fe200078e0208 */
[----:B-1----:R-:W-:-:S06]  /*0610*/  ULEA UR4, UR5, UR4, 0x18 ;  /* 0x0000000405047291 */ /* 0x002fcc000f8ec0ff */
[----:B------:R-:W-:-:S05]  /*0620*/  LEA R18, R16, UR4, 0x3 ;  /* 0x0000000410127c11 */ /* 0x000fca000f8e18ff */
[----:B------:R-:W-:Y:S01]  /*0630*/  @!P0 IMAD R16, R15, 0x8, R18 ;  /* 0x000000080f108824 */ /* 0x000fe200078e0212 */
[----:B----4-:R3:W-:Y:S04]  /*0640*/  STS.64 [R18], R12 ;  /* 0x0000000c12007388 */ /* 0x0107e80000000a00 */
[----:B-----5:R3:W-:Y:S02]  /*0650*/  @!P0 STS.64 [R16], R10 ;  /* 0x0000000a10008388 */ /* 0x0207e40000000a00 */
.L_x_10:
[----:B------:R-:W-:Y:S05]  /*0660*/  BSYNC.RECONVERGENT B2 ;  /* 0x0000000000027941 */ /* 0x000fea0003800200 */
.L_x_9:
[----:B-1----:R-:W-:-:S05]  /*0670*/  IMAD R17, R2, 0x2, R17 ;  /* 0x0000000202117824 */ /* 0x002fca00078e0211 */
[----:B------:R-:W-:-:S13]  /*0680*/  ISETP.GE.AND P0, PT, R17, R14, PT ;  /* 0x0000000e1100720c */ /* 0x000fda0003f06270 */
[----:B------:R-:W-:Y:S05]  /*0690*/  @!P0 BRA `(.L_x_11) ;  /* 0xfffffffc007c8947 */ /* 0x000fea000383ffff */
.L_x_8:
[----:B------:R-:W-:Y:S05]  /*06a0*/  BSYNC.RECONVERGENT B1 ;  /* 0x0000000000017941 */ /* 0x000fea0003800200 */
.L_x_2:
[----:B------:R-:W3:Y:S01]  /*06b0*/  LDCU UR4, c[0x0][0x394] ;  /* 0x00007280ff0477ac */ /* 0x000ee20008000800 */
[----:B--2---:R-:W-:Y:S02]  /*06c0*/  IMAD.IADD R8, R3, 0x1, R8 ;  /* 0x0000000103087824 */ /* 0x004fe400078e0208 */
[----:B---3--:R-:W-:-:S05]  /*06d0*/  IMAD.U32 R11, RZ, RZ, UR4 ;  /* 0x00000004ff0b7e24 */ /* 0x008fca000f8e00ff */
[----:B------:R-:W-:-:S13]  /*06e0*/  ISETP.GE.AND P0, PT, R8, R11, PT ;  /* 0x0000000b0800720c */ /* 0x000fda0003f06270 */
[----:B------:R-:W-:Y:S05]  /*06f0*/  @!P0 BRA `(.L_x_12) ;  /* 0xfffffff8009c8947 */ /* 0x000fea000383ffff */
.L_x_1:
[----:B------:R-:W-:Y:S05]  /*0700*/  BSYNC.RECONVERGENT B0 ;  /* 0x0000000000007941 */ /* 0x000fea0003800200 */
.L_x_0:
[----:B------:R-:W2:Y:S01]  /*0710*/  LDCU UR6, c[0x0][0x3e0] ;  /* 0x00007c00ff0677ac */ /* 0x000ea20008000800 */
[----:B------:R-:W-:Y:S01]  /*0720*/  BSSY.RECONVERGENT B0, `(.L_x_13) ;  /* 0x000001e000007945 */ /* 0x000fe20003800200 */
[----:B------:R-:W3:Y:S01]  /*0730*/  LDCU UR4, c[0x0][0x390] ;  /* 0x00007200ff0477ac */ /* 0x000ee20008000800 */
[----:B------:R-:W3:Y:S01]  /*0740*/  LDCU UR5, c[0x0][0x3a4] ;  /* 0x00007480ff0577ac */ /* 0x000ee20008000800 */
[----:B--2---:R-:W-:Y:S01]  /*0750*/  ISETP.GE.AND P0, PT, R21, UR6, PT ;  /* 0x0000000615007c0c */ /* 0x004fe2000bf06270 */
[----:B---3--:R-:W-:-:S12]  /*0760*/  UIMAD UR4, UR4, UR5, URZ ;  /* 0x00000005040472a4 */ /* 0x008fd8000f8e02ff */
[----:B------:R-:W-:Y:S05]  /*0770*/  @P0 BRA `(.L_x_14) ;  /* 0x0000000000600947 */ /* 0x000fea0003800000 */
[----:B------:R-:W2:Y:S01]  /*0780*/  LDC R6, c[0x0][0x360] ;  /* 0x0000d800ff067b82 */ /* 0x000ea20000000800 */
[----:B------:R-:W-:Y:S02]  /*0790*/  IMAD.IADD R0, R0, 0x1, R11 ;  /* 0x0000000100007824 */ /* 0x000fe400078e020b */
[----:B-1----:R-:W-:-:S05]  /*07a0*/  IMAD.MOV.U32 R2, RZ, RZ, R21 ;  /* 0x000000ffff027224 */ /* 0x002fca00078e0015 */
[----:B------:R-:W1:Y:S02]  /*07b0*/  LDC R5, c[0x0][0x364] ;  /* 0x0000d900ff057b82 */ /* 0x000e640000000800 */
.L_x_18:
[----:B------:R-:W3:Y:S01]  /*07c0*/  LDC R7, c[0x0][0x398] ;  /* 0x0000e600ff077b82 */ /* 0x000ee20000000800 */
[----:B------:R-:W-:Y:S01]  /*07d0*/  BSSY.RECONVERGENT B1, `(.L_x_15) ;  /* 0x000000e000017945 */ /* 0x000fe20003800200 */
[----:B---3--:R-:W-:-:S13]  /*07e0*/  ISETP.GE.AND P0, PT, R0, R7, PT ;  /* 0x000000070000720c */ /* 0x008fda0003f06270 */
[----:B------:R-:W-:Y:S05]  /*07f0*/  @P0 BRA `(.L_x_16) ;  /* 0x00000000002c0947 */ /* 0x000fea0003800000 */
[----:B------:R-:W3:Y:S01]  /*0800*/  S2R R9, SR_CgaCtaId ;  /* 0x0000000000097919 */ /* 0x000ee20000008800 */
[----:B------:R-:W4:Y:S01]  /*0810*/  LDC R8, c[0x0][0x3a8] ;  /* 0x0000ea00ff087b82 */ /* 0x000f220000000800 */
[----:B------:R-:W-:Y:S01]  /*0820*/  MOV R4, 0x400 ;  /* 0x0000040000047802 */ /* 0x000fe20000000f00 */
[----:B------:R-:W-:-:S03]  /*0830*/  IMAD.MOV.U32 R3, RZ, RZ, R0 ;  /* 0x000000ffff037224 */ /* 0x000fc600078e0000 */
[----:B---3--:R-:W-:-:S07]  /*0840*/  LEA R9, R9, R4, 0x18 ;  /* 0x0000000409097211 */ /* 0x008fce00078ec0ff */
.L_x_17:
[--C-:B----4-:R-:W-:Y:S02]  /*0850*/  IMAD R4, R2, R8, R3.reuse ;  /* 0x0000000802047224 */ /* 0x110fe400078e0203 */
[----:B--2---:R-:W-:-:S03]  /*0860*/  IMAD.IADD R3, R6, 0x1, R3 ;  /* 0x0000000106037824 */ /* 0x004fc600078e0203 */
[----:B------:R-:W-:Y:S02]  /*0870*/  LEA R4, R4, R9, 0x3 ;  /* 0x0000000904047211 */ /* 0x000fe400078e18ff */
[----:B------:R-:W-:-:S03]  /*0880*/  ISETP.GE.AND P0, PT, R3, R7, PT ;  /* 0x000000070300720c */ /* 0x000fc60003f06270 */
[----:B------:R3:W-:Y:S10]  /*0890*/  STS.64 [R4], RZ ;  /* 0x000000ff04007388 */ /* 0x0007f40000000a00 */
[----:B---3--:R-:W-:Y:S05]  /*08a0*/  @!P0 BRA `(.L_x_17) ;  /* 0xfffffffc00e88947 */ /* 0x008fea000383ffff */
.L_x_16:
[----:B------:R-:W-:Y:S05]  /*08b0*/  BSYNC.RECONVERGENT B1 ;  /* 0x0000000000017941 */ /* 0x000fea0003800200 */
.L_x_15:
[----:B------:R-:W3:Y:S01]  /*08c0*/  LDCU UR5, c[0x0][0x3e0] ;  /* 0x00007c00ff0577ac */ /* 0x000ee20008000800 */
[----:B-1----:R-:W-:-:S05]  /*08d0*/  IMAD.IADD R2, R5, 0x1, R2 ;  /* 0x0000000105027824 */ /* 0x002fca00078e0202 */
[----:B---3--:R-:W-:-:S13]  /*08e0*/  ISETP.GE.AND P0, PT, R2, UR5, PT ;  /* 0x0000000502007c0c */ /* 0x008fda000bf06270 */
[----:B------:R-:W-:Y:S05]  /*08f0*/  @!P0 BRA `(.L_x_18) ;  /* 0xfffffffc00b08947 */ /* 0x000fea000383ffff */
.L_x_14:
[----:B------:R-:W-:Y:S05]  /*0900*/  BSYNC.RECONVERGENT B0 ;  /* 0x0000000000007941 */ /* 0x000fea0003800200 */
.L_x_13:
[----:B------:R-:W3:Y:S01]  /*0910*/  LDC R4, c[0x0][0x380] ;  /* 0x0000e000ff047b82 */ /* 0x000ee20000000800 */
[----:B------:R-:W-:-:S07]  /*0920*/  UMOV UR5, 0x400 ;  /* 0x0000040000057882 */ /* 0x000fce0000000000 */
[----:B------:R-:W4:Y:S01]  /*0930*/  S2UR UR6, SR_CgaCtaId ;  /* 0x00000000000679c3 */ /* 0x000f220000008800 */
[----:B---3--:R-:W-:-:S07]  /*0940*/  IMAD R0, R4, R4, RZ ;  /* 0x0000000404007224 */ /* 0x008fce00078e02ff */
[----:B------:R-:W-:Y:S01]  /*0950*/  BAR.SYNC.DEFER_BLOCKING 0x0 ;  /* 0x0000000000007b1d */ /* 0x000fe20000010000 */
[----:B------:R-:W-:Y:S01]  /*0960*/  ISETP.GE.U32.AND P0, PT, R21, R0, PT ;  /* 0x000000001500720c */ /* 0x000fe20003f06070 */
[----:B----4-:R-:W-:-:S04]  /*0970*/  ULEA UR5, UR6, UR5, 0x18 ;  /* 0x0000000506057291 */ /* 0x010fc8000f8ec0ff */
[----:B------:R-:W-:-:S08]  /*0980*/  ULEA UR4, UR4, UR5, 0x1 ;  /* 0x0000000504047291 */ /* 0x000fd0000f8e08ff */
[----:B------:R-:W-:Y:S05]  /*0990*/  @P0 BRA `(.L_x_19) ;  /* 0x0000000c00940947 */ /* 0x000fea0003800000 */
[----:B------:R-:W3:Y:S08]  /*09a0*/  LDC R20, c[0x0][0x384] ;  /* 0x0000e100ff147b82 */ /* 0x000ef00000000800 */
[----:B------:R-:W4:Y:S08]  /*09b0*/  LDC R3, c[0x0][0x3ac] ;  /* 0x0000eb00ff037b82 */ /* 0x000f300000000800 */
[----:B-1----:R-:W1:Y:S01]  /*09c0*/  LDC R2, c[0x0][0x364] ;  /* 0x0000d900ff027b82 */ /* 0x002e620000000800 */
[----:B---3--:R-:W-:Y:S01]  /*09d0*/  ISETP.GT.AND P0, PT, R20, RZ, PT ;  /* 0x000000ff1400720c */ /* 0x008fe20003f04270 */
[----:B----4-:R-:W-:-:S12]  /*09e0*/  IMAD.SHL.U32 R3, R3, 0x10, RZ ;  /* 0x0000001003037824 */ /* 0x010fd800078e00ff */
[----:B------:R-:W-:Y:S05]  /*09f0*/  @P0 BRA `(.L_x_20) ;  /* 0x0000000000c80947 */ /* 0x000fea0003800000 */
[----:B------:R-:W-:Y:S01]  /*0a00*/  IABS R4, R4 ;  /* 0x0000000400047213 */ /* 0x000fe20000000000 */
[----:B------:R-:W3:Y:S03]  /*0a10*/  LDC R5, c[0x0][0x380] ;  /* 0x0000e000ff057b82 */ /* 0x000ee60000000800 */
[----:B------:R-:W4:Y:S05]  /*0a20*/  I2F.RP R7, R4 ;  /* 0x0000000400077306 */ /* 0x000f2a0000209400 */
[----:B--2---:R-:W2:Y:S03]  /*0a30*/  LDC R6, c[0x0][0x3ac] ;  /* 0x0000eb00ff067b82 */ /* 0x004ea60000000800 */
[----:B----4-:R-:W4:Y:S01]  /*0a40*/  MUFU.RCP R7, R7 ;  /* 0x0000000700077308 */ /* 0x010f220000001000 */
[----:B---3--:R-:W-:-:S02]  /*0a50*/  ISETP.NE.AND P0, PT, R5, RZ, PT ;  /* 0x000000ff0500720c */ /* 0x008fc40003f05270 */
[----:B------:R-:W-:Y:S01]  /*0a60*/  IABS R14, R5 ;  /* 0x00000005000e7213 */ /* 0x000fe20000000000 */
[----:B----4-:R-:W-:-:S04]  /*0a70*/  VIADD R8, R7, 0xffffffe ;  /* 0x0ffffffe07087836 */ /* 0x010fc80000000000 */
[----:B------:R3:W4:Y:S02]  /*0a80*/  F2I.FTZ.U32.TRUNC.NTZ R9, R8 ;  /* 0x0000000800097305 */ /* 0x000724000021f000 */
[----:B---3--:R-:W-:Y:S02]  /*0a90*/  IMAD.MOV.U32 R8, RZ, RZ, RZ ;  /* 0x000000ffff087224 */ /* 0x008fe400078e00ff */
[----:B----4-:R-:W-:-:S04]  /*0aa0*/  IMAD.MOV R11, RZ, RZ, -R9 ;  /* 0x000000ffff0b7224 */ /* 0x010fc800078e0a09 */
[----:B------:R-:W-:-:S04]  /*0ab0*/  IMAD R11, R11, R4, RZ ;  /* 0x000000040b0b7224 */ /* 0x000fc800078e02ff */
[----:B--2---:R-:W-:-:S07]  /*0ac0*/  IMAD.HI.U32 R7, R9, R11, R8 ;  /* 0x0000000b09077227 */ /* 0x004fce00078e0008 */
.L_x_22:
[----:B------:R-:W-:-:S05]  /*0ad0*/  IABS R10, R21 ;  /* 0x00000015000a7213 */ /* 0x000fca0000000000 */
[----:B-1----:R-:W-:-:S04]  /*0ae0*/  IMAD.HI.U32 R8, R7, R10, RZ ;  /* 0x0000000a07087227 */ /* 0x002fc800078e00ff */
[----:B------:R-:W-:-:S04]  /*0af0*/  IMAD.MOV R9, RZ, RZ, -R8 ;  /* 0x000000ffff097224 */ /* 0x000fc800078e0a08 */
[----:B------:R-:W-:-:S05]  /*0b00*/  IMAD R9, R14, R9, R10 ;  /* 0x000000090e097224 */ /* 0x000fca00078e020a */
[----:B------:R-:W-:-:S13]  /*0b10*/  ISETP.GT.U32.AND P2, PT, R4, R9, PT ;  /* 0x000000090400720c */ /* 0x000fda0003f44070 */
[----:B------:R-:W-:Y:S02]  /*0b20*/  @!P2 IMAD.IADD R9, R9, 0x1, -R14 ;  /* 0x000000010909a824 */ /* 0x000fe400078e0a0e */
[----:B------:R-:W-:-:S03]  /*0b30*/  @!P2 VIADD R8, R8, 0x1 ;  /* 0x000000010808a836 */ /* 0x000fc60000000000 */
[----:B------:R-:W-:Y:S02]  /*0b40*/  ISETP.GE.U32.AND P1, PT, R9, R4, PT ;  /* 0x000000040900720c */ /* 0x000fe40003f26070 */
[----:B------:R-:W-:-:S04]  /*0b50*/  LOP3.LUT R9, R21, R5, RZ, 0x3c, !PT ;  /* 0x0000000515097212 */ /* 0x000fc800078e3cff */
[----:B------:R-:W-:-:S07]  /*0b60*/  ISETP.GE.AND P3, PT, R9, RZ, PT ;  /* 0x000000ff0900720c */ /* 0x000fce0003f66270 */
[----:B------:R-:W-:-:S05]  /*0b70*/  @P1 IADD3 R8, PT, PT, R8, 0x1, RZ ;  /* 0x0000000108081810 */ /* 0x000fca0007ffe0ff */
[----:B------:R-:W-:-:S04]  /*0b80*/  IMAD.MOV.U32 R12, RZ, RZ, R8 ;  /* 0x000000ffff0c7224 */ /* 0x000fc800078e0008 */
[----:B------:R-:W-:Y:S01]  /*0b90*/  @!P3 IMAD.MOV R12, RZ, RZ, -R12 ;  /* 0x000000ffff0cb224 */ /* 0x000fe200078e0a0c */
[----:B------:R-:W-:-:S05]  /*0ba0*/  @!P0 LOP3.LUT R12, RZ, R5, RZ, 0x33, !PT ;  /* 0x00000005ff0c8212 */ /* 0x000fca00078e33ff */
[----:B------:R-:W-:-:S04]  /*0bb0*/  IMAD.MOV R8, RZ, RZ, -R12 ;  /* 0x000000ffff087224 */ /* 0x000fc800078e0a0c */
[--C-:B------:R-:W-:Y:S02]  /*0bc0*/  IMAD R9, R5, R8, R21.reuse ;  /* 0x0000000805097224 */ /* 0x100fe400078e0215 */
[----:B-1----:R-:W-:-:S03]  /*0bd0*/  IMAD.IADD R21, R2, 0x1, R21 ;  /* 0x0000000102157824 */ /* 0x002fc600078e0215 */
[----:B------:R-:W-:Y:S02]  /*0be0*/  ISETP.GE.AND P1, PT, R12, R9, PT ;  /* 0x000000090c00720c */ /* 0x000fe40003f26270 */
[----:B------:R-:W-:-:S11]  /*0bf0*/  ISETP.GE.AND P2, PT, R21, R0, PT ;  /* 0x000000001500720c */ /* 0x000fd60003f46270 */
[----:B------:R-:W-:Y:S05]  /*0c00*/  @!P1 BRA `(.L_x_21) ;  /* 0x00000000003c9947 */ /* 0x000fea0003800000 */
[----:B------:R-:W1:Y:S01]  /*0c10*/  S2R R10, SR_LANEID ;  /* 0x00000000000a7919 */ /* 0x000e620000000000 */
[----:B------:R-:W-:Y:S01]  /*0c20*/  IMAD.SHL.U32 R8, R9, 0x10, RZ ;  /* 0x0000001009087824 */ /* 0x000fe200078e00ff */
[----:B------:R-:W-:Y:S01]  /*0c30*/  SHF.R.U32.HI R11, RZ, 0x1, R6 ;  /* 0x00000001ff0b7819 */ /* 0x000fe20000011606 */
[----:B------:R-:W-:Y:S05]  /*0c40*/  WARPSYNC.ALL ;  /* 0x0000000000007948 */ /* 0x000fea0003800000 */
[----:B------:R-:W-:-:S05]  /*0c50*/  IMAD R8, R3, R12, R8 ;  /* 0x0000000c03087224 */ /* 0x000fca00078e0208 */
[----:B------:R-:W-:Y:S02]  /*0c60*/  LEA R8, R8, UR4, 0x2 ;  /* 0x0000000408087c11 */ /* 0x000fe4000f8e10ff */
[----:B-1----:R-:W-:Y:S02]  /*0c70*/  SHF.R.U32.HI R9, RZ, 0x2, R10 ;  /* 0x00000002ff097819 */ /* 0x002fe4000001160a */
[----:B------:R-:W-:-:S05]  /*0c80*/  LOP3.LUT R10, R10, 0x3, RZ, 0xc0, !PT ;  /* 0x000000030a0a7812 */ /* 0x000fca00078ec0ff */
[----:B------:R-:W-:-:S04]  /*0c90*/  IMAD R9, R9, R11, R10 ;  /* 0x0000000b09097224 */ /* 0x000fc800078e020a */
[----:B------:R-:W-:-:S04]  /*0ca0*/  IMAD.U32 R8, R9, 0x8, R8 ;  /* 0x0000000809087824 */ /* 0x000fc800078e0008 */
[----:B------:R-:W-:Y:S01]  /*0cb0*/  IMAD R11, R11, 0x40, R8 ;  /* 0x000000400b0b7824 */ /* 0x000fe200078e0208 */
[----:B------:R1:W-:Y:S04]  /*0cc0*/  STS.64 [R8], RZ ;  /* 0x000000ff08007388 */ /* 0x0003e80000000a00 */
[----:B------:R1:W-:Y:S04]  /*0cd0*/  STS.64 [R11], RZ ;  /* 0x000000ff0b007388 */ /* 0x0003e80000000a00 */
[----:B------:R1:W-:Y:S04]  /*0ce0*/  STS.64 [R8+0x20], RZ ;  /* 0x000020ff08007388 */ /* 0x0003e80000000a00 */
[----:B------:R1:W-:Y:S02]  /*0cf0*/  STS.64 [R11+0x20], RZ ;  /* 0x000020ff0b007388 */ /* 0x0003e40000000a00 */
.L_x_21:
[----:B------:R-:W-:Y:S05]  /*0d00*/  @!P2 BRA `(.L_x_22) ;  /* 0xfffffffc0070a947 */ /* 0x000fea000383ffff */
[----:B------:R-:W-:Y:S05]  /*0d10*/  BRA `(.L_x_19) ;  /* 0x0000000800b47947 */ /* 0x000fea0003800000 */
.L_x_20:
[----:B------:R-:W-:-:S07]  /*0d20*/  LOP3.LUT R20, R20, 0x3, RZ, 0xc0, !PT ;  /* 0x0000000314147812 */ /* 0x000fce00078ec0ff */
.L_x_27:
[----:B--2---:R-:W2:Y:S02]  /*0d30*/  LDC R6, c[0x0][0x380] ;  /* 0x0000e000ff067b82 */ /* 0x004ea40000000800 */
[----:B--2---:R-:W-:-:S04]  /*0d40*/  IABS R7, R6 ;  /* 0x0000000600077213 */ /* 0x004fc80000000000 */
[----:B------:R-:W2:Y:S08]  /*0d50*/  I2F.RP R8, R7 ;  /* 0x0000000700087306 */ /* 0x000eb00000209400 */
[----:B--2---:R-:W2:Y:S02]  /*0d60*/  MUFU.RCP R8, R8 ;  /* 0x0000000800087308 */ /* 0x004ea40000001000 */
[----:B--2---:R-:W-:-:S06]  /*0d70*/  VIADD R4, R8, 0xffffffe ;  /* 0x0ffffffe08047836 */ /* 0x004fcc0000000000 */
[----:B------:R2:W3:Y:S02]  /*0d80*/  F2I.FTZ.U32.TRUNC.NTZ R5, R4 ;  /* 0x0000000400057305 */ /* 0x0004e4000021f000 */
[----:B--2---:R-:W-:Y:S01]  /*0d90*/  MOV R4, RZ ;  /* 0x000000ff00047202 */ /* 0x004fe20000000f00 */
[----:B---3--:R-:W-:-:S04]  /*0da0*/  IMAD.MOV R0, RZ, RZ, -R5 ;  /* 0x000000ffff007224 */ /* 0x008fc800078e0a05 */
[----:B------:R-:W-:Y:S01]  /*0db0*/  IMAD R3, R0, R7, RZ ;  /* 0x0000000700037224 */ /* 0x000fe200078e02ff */
[----:B------:R-:W-:-:S03]  /*0dc0*/  IABS R0, R21 ;  /* 0x0000001500007213 */ /* 0x000fc60000000000 */
[----:B------:R-:W-:-:S06]  /*0dd0*/  IMAD.HI.U32 R3, R5, R3, R4 ;  /* 0x0000000305037227 */ /* 0x000fcc00078e0004 */
[----:B------:R-:W-:-:S04]  /*0de0*/  IMAD.HI.U32 R3, R3, R0, RZ ;  /* 0x0000000003037227 */ /* 0x000fc800078e00ff */
[----:B------:R-:W-:-:S04]  /*0df0*/  IMAD.MOV R5, RZ, RZ, -R3 ;  /* 0x000000ffff057224 */ /* 0x000fc800078e0a03 */
[----:B------:R-:W-:-:S05]  /*0e00*/  IMAD R0, R7, R5, R0 ;  /* 0x0000000507007224 */ /* 0x000fca00078e0200 */
[----:B------:R-:W-:-:S13]  /*0e10*/  ISETP.GT.U32.AND P1, PT, R7, R0, PT ;  /* 0x000000000700720c */ /* 0x000fda0003f24070 */
[----:B------:R-:W-:Y:S02]  /*0e20*/  @!P1 IMAD.IADD R0, R0, 0x1, -R7 ;  /* 0x0000000100009824 */ /* 0x000fe400078e0a07 */
[----:B------:R-:W-:Y:S01]  /*0e30*/  @!P1 VIADD R3, R3, 0x1 ;  /* 0x0000000103039836 */ /* 0x000fe20000000000 */
[----:B------:R-:W-:Y:S02]  /*0e40*/  ISETP.NE.AND P1, PT, R6, RZ, PT ;  /* 0x000000ff0600720c */ /* 0x000fe40003f25270 */
[----:B------:R-:W-:Y:S02]  /*0e50*/  ISETP.GE.U32.AND P0, PT, R0, R7, PT ;  /* 0x000000070000720c */ /* 0x000fe40003f06070 */
[----:B------:R-:W-:-:S04]  /*0e60*/  LOP3.LUT R0, R21, R6, RZ, 0x3c, !PT ;  /* 0x0000000615007212 */ /* 0x000fc800078e3cff */
[----:B------:R-:W-:-:S07]  /*0e70*/  ISETP.GE.AND P2, PT, R0, RZ, PT ;  /* 0x000000ff0000720c */ /* 0x000fce0003f46270 */
[----:B------:R-:W-:-:S06]  /*0e80*/  @P0 VIADD R3, R3, 0x1 ;  /* 0x0000000103030836 */ /* 0x000fcc0000000000 */
[----:B------:R-:W-:Y:S01]  /*0e90*/  @!P2 IMAD.MOV R3, RZ, RZ, -R3 ;  /* 0x000000ffff03a224 */ /* 0x000fe200078e0a03 */
[----:B------:R-:W-:-:S05]  /*0ea0*/  @!P1 LOP3.LUT R3, RZ, R6, RZ, 0x33, !PT ;  /* 0x00000006ff039212 */ /* 0x000fca00078e33ff */
[----:B------:R-:W-:-:S04]  /*0eb0*/  IMAD.MOV R0, RZ, RZ, -R3 ;  /* 0x000000ffff007224 */ /* 0x000fc800078e0a03 */
[----:B------:R-:W-:-:S05]  /*0ec0*/  IMAD R0, R6, R0, R21 ;  /* 0x0000000006007224 */ /* 0x000fca00078e0215 */
[----:B------:R-:W-:-:S13]  /*0ed0*/  ISETP.GE.AND P0, PT, R3, R0, PT ;  /* 0x000000000300720c */ /* 0x000fda0003f06270 */
[----:B------:R-:W-:Y:S05]  /*0ee0*/  @!P0 BRA `(.L_x_23) ;  /* 0x00000008002c8947 */ /* 0x000fea0003800000 */
[----:B------:R-:W2:Y:S01]  /*0ef0*/  LDCU UR5, c[0x0][0x384] ;  /* 0x00007080ff0577ac */ /* 0x000ea20008000800 */
[----:B------:R-:W-:Y:S01]  /*0f00*/  IMAD.MOV.U32 R12, RZ, RZ, RZ ;  /* 0x000000ffff0c7224 */ /* 0x000fe200078e00ff */
[----:B------:R-:W-:Y:S02]  /*0f10*/  CS2R R10, SRZ ;  /* 0x00000000000a7805 */ /* 0x000fe4000001ff00 */
[----:B------:R-:W-:Y:S02]  /*0f20*/  CS2R R8, SRZ ;  /* 0x0000000000087805 */ /* 0x000fe4000001ff00 */
[----:B------:R-:W-:Y:S02]  /*0f30*/  CS2R R6, SRZ ;  /* 0x0000000000067805 */ /* 0x000fe4000001ff00 */
[----:B------:R-:W-:Y:S01]  /*0f40*/  CS2R R4, SRZ ;  /* 0x0000000000047805 */ /* 0x000fe2000001ff00 */
[----:B--2---:R-:W-:-:S09]  /*0f50*/  UISETP.GE.U32.AND UP0, UPT, UR5, 0x4, UPT ;  /* 0x000000040500788c */ /* 0x004fd2000bf06070 */
[----:B------:R-:W-:Y:S05]  /*0f60*/  BRA.U !UP0, `(.L_x_24) ;  /* 0x0000000108f07547 */ /* 0x000fea000b800000 */
[----:B------:R-:W2:Y:S01]  /*0f70*/  S2R R13, SR_LANEID ;  /* 0x00000000000d7919 */ /* 0x000ea20000000000 */
[----:B------:R-:W3:Y:S01]  /*0f80*/  S2UR UR7, SR_CgaCtaId ;  /* 0x00000000000779c3 */ /* 0x000ee20000008800 */
[----:B------:R-:W-:Y:S01]  /*0f90*/  ULOP3.LUT UR5, UR5, 0x7ffffffc, URZ, 0xc0, !UPT ;  /* 0x7ffffffc05057892 */ /* 0x000fe2000f8ec0ff */
[----:B------:R-:W-:-:S03]  /*0fa0*/  UMOV UR6, 0x400 ;  /* 0x0000040000067882 */ /* 0x000fc60000000000 */
[----:B------:R-:W-:-:S03]  /*0fb0*/  UIADD3 UR5, UPT, UPT, -UR5, URZ, URZ ;  /* 0x000000ff05057290 */ /* 0x000fc6000fffe1ff */
[----:B------:R-:W4:Y:S03]  /*0fc0*/  LDC R24, c[0x0][0x3a4] ;  /* 0x0000e900ff187b82 */ /* 0x000f260000000800 */
[----:B------:R-:W-:Y:S01]  /*0fd0*/  IMAD.U32 R26, RZ, RZ, UR5 ;  /* 0x00000005ff1a7e24 */ /* 0x000fe2000f8e00ff */
[----:B---3--:R-:W-:-:S06]  /*0fe0*/  ULEA UR6, UR7, UR6, 0x18 ;  /* 0x0000000607067291 */ /* 0x008fcc000f8ec0ff */
[----:B------:R-:W-:Y:S01]  /*0ff0*/  IMAD.U32 R25, RZ, RZ, UR6 ;  /* 0x00000006ff197e24 */ /* 0x000fe2000f8e00ff */
[--C-:B--2---:R-:W-:Y:S02]  /*1000*/  SHF.R.U32.HI R11, RZ, 0x3, R13.reuse ;  /* 0x00000003ff0b7819 */ /* 0x104fe4000001160d */
[----:B------:R-:W-:Y:S02]  /*1010*/  LOP3.LUT R12, R13, 0x7, RZ, 0xc0, !PT ;  /* 0x000000070d0c7812 */ /* 0x000fe400078ec0ff */
[----:B------:R-:W-:Y:S01]  /*1020*/  SHF.R.U32.HI R13, RZ, 0x4, R13 ;  /* 0x00000004ff0d7819 */ /* 0x000fe2000001160d */
[C---:B0-----:R-:W-:Y:S02]  /*1030*/  IMAD.SHL.U32 R15, R11.reuse, 0x8, RZ ;  /* 0x000000080b0f7824 */ /* 0x041fe400078e00ff */
[----:B------:R-:W-:-:S03]  /*1040*/  IMAD.SHL.U32 R11, R11, 0x8, RZ ;  /* 0x000000080b0b7824 */ /* 0x000fc600078e00ff */
[----:B------:R-:W-:Y:S02]  /*1050*/  LOP3.LUT R14, R15, 0x8, R12, 0xe2, !PT ;  /* 0x000000080f0e7812 */ /* 0x000fe400078ee20c */
[C---:B------:R-:W-:Y:S01]  /*1060*/  LEA R12, R13.reuse, R12, 0x3 ;  /* 0x0000000c0d0c7211 */ /* 0x040fe200078e18ff */
[----:B------:R-:W-:Y:S01]  /*1070*/  IMAD.SHL.U32 R13, R13, 0x8, RZ ;  /* 0x000000080d0d7824 */ /* 0x000fe200078e00ff */
[----:B------:R-:W-:-:S03]  /*1080*/  LOP3.LUT R11, R11, 0x8, RZ, 0xe2, !PT ;  /* 0x000000080b0b7812 */ /* 0x000fc600078ee2ff */
[-C--:B----4-:R-:W-:Y:S02]  /*1090*/  IMAD R13, R14, R24.reuse, R13 ;  /* 0x000000180e0d7224 */ /* 0x090fe400078e020d */
[----:B------:R-:W-:Y:S02]  /*10a0*/  IMAD R12, R12, R24, R11 ;  /* 0x000000180c0c7224 */ /* 0x000fe400078e020b */
[----:B------:R-:W-:Y:S02]  /*10b0*/  IMAD.MOV.U32 R11, RZ, RZ, RZ ;  /* 0x000000ffff0b7224 */ /* 0x000fe400078e00ff */
[----:B------:R-:W-:Y:S02]  /*10c0*/  IMAD.SHL.U32 R24, R24, 0x20, RZ ;  /* 0x0000002018187824 */ /* 0x000fe400078e00ff */
[----:B------:R-:W-:Y:S02]  /*10d0*/  IMAD.SHL.U32 R22, R13, 0x2, RZ ;  /* 0x000000020d167824 */ /* 0x000fe400078e00ff */
[----:B------:R-:W-:-:S07]  /*10e0*/  IMAD.SHL.U32 R23, R12, 0x2, RZ ;  /* 0x000000020c177824 */ /* 0x000fce00078e00ff */
.L_x_25:
[-CC-:B------:R-:W-:Y:S01]  /*10f0*/  IMAD R28, R0, R24.reuse, R25.reuse ;  /* 0x00000018001c7224 */ /* 0x180fe200078e0219 */
[----:B------:R-:W-:Y:S05]  /*1100*/  WARPSYNC.ALL ;  /* 0x0000000000007948 */ /* 0x000fea0003800000 */
[----:B------:R-:W-:Y:S01]  /*1110*/  IMAD R27, R3, R24, R25 ;  /* 0x00000018031b7224 */ /* 0x000fe200078e0219 */
[----:B------:R-:W-:Y:S01]  /*1120*/  IADD3 R26, PT, PT, R26, 0x4, RZ ;  /* 0x000000041a1a7810 */ /* 0x000fe20007ffe0ff */
[----:B------:R-:W-:Y:S02]  /*1130*/  IMAD.IADD R16, R28, 0x1, R23 ;  /* 0x000000011c107824 */ /* 0x000fe400078e0217 */
[----:B------:R-:W-:Y:S01]  /*1140*/  IMAD.IADD R29, R27, 0x1, R22 ;  /* 0x000000011b1d7824 */ /* 0x000fe200078e0216 */
[----:B------:R-:W-:Y:S01]  /*1150*/  ISETP.NE.AND P0, PT, R26, RZ, PT ;  /* 0x000000ff1a00720c */ /* 0x000fe20003f05270 */
[----:B------:R-:W-:-:S02]  /*1160*/  VIADD R25, R25, 0x80 ;  /* 0x0000008019197836 */ /* 0x000fc40000000000 */
[----:B------:R-:W-:Y:S04]  /*1170*/  LDSM.16.M88.4 R16, [R16] ;  /* 0x000000001010783b */ /* 0x000fe80000000200 */
[----:B------:R0:W2:Y:S02]  /*1180*/  LDSM.16.M88.4 R12, [R29] ;  /* 0x000000001d0c783b */ /* 0x0000a40000000200 */
[C-C-:B0-----:R-:W-:Y:S01]  /*1190*/  IADD3 R29, PT, PT, R23.reuse, 0x40, R28.reuse ;  /* 0x00000040171d7810 */ /* 0x141fe20007ffe01c */
[----:B--2---:R-:W-:Y:S01]  /*11a0*/  HMMA.16816.F32 R4, R12, R16, R4 ;  /* 0x000000100c04723c */ /* 0x004fe20000001804 */
[----:B------:R-:W-:-:S07]  /*11b0*/  IADD3 R17, PT, PT, R23, 0x20, R28 ;  /* 0x0000002017117810 */ /* 0x000fce0007ffe01c */
[----:B------:R-:W-:Y:S01]  /*11c0*/  HMMA.16816.F32 R8, R12, R18, R8 ;  /* 0x000000120c08723c */ /* 0x000fe20000001808 */
[C-C-:B------:R-:W-:Y:S01]  /*11d0*/  IADD3 R14, PT, PT, R22.reuse, 0x20, R27.reuse ;  /* 0x00000020160e7810 */ /* 0x140fe20007ffe01b */
[----:B------:R-:W-:Y:S05]  /*11e0*/  LDSM.16.M88.4 R16, [R17] ;  /* 0x000000001110783b */ /* 0x000fea0000000200 */
[----:B------:R-:W0:Y:S05]  /*11f0*/  LDSM.16.M88.4 R12, [R14] ;  /* 0x000000000e0c783b */ /* 0x000e2a0000000200 */
[C---:B0-----:R-:W-:Y:S08]  /*1200*/  HMMA.16816.F32 R4, R12.reuse, R16, R4 ;  /* 0x000000100c04723c */ /* 0x041ff00000001804 */
[----:B------:R-:W-:Y:S01]  /*1210*/  HMMA.16816.F32 R8, R12, R18, R8 ;  /* 0x000000120c08723c */ /* 0x000fe20000001808 */
[----:B------:R-:W-:Y:S01]  /*1220*/  IADD3 R13, PT, PT, R22, 0x40, R27 ;  /* 0x00000040160d7810 */ /* 0x000fe20007ffe01b */
[----:B------:R-:W-:Y:S05]  /*1230*/  LDSM.16.M88.4 R16, [R29] ;  /* 0x000000001d10783b */ /* 0x000fea0000000200 */
[----:B------:R-:W0:Y:S05]  /*1240*/  LDSM.16.M88.4 R12, [R13] ;  /* 0x000000000d0c783b */ /* 0x000e2a0000000200 */
[----:B0-----:R-:W-:Y:S01]  /*1250*/  HMMA.16816.F32 R4, R12, R16, R4 ;  /* 0x000000100c04723c */ /* 0x001fe20000001804 */
[----:B------:R-:W-:-:S07]  /*1260*/  IADD3 R16, PT, PT, R23, 0x60, R28 ;  /* 0x0000006017107810 */ /* 0x000fce0007ffe01c */
[----:B------:R-:W-:Y:S01]  /*1270*/  HMMA.16816.F32 R8, R12, R18, R8 ;  /* 0x000000120c08723c */ /* 0x000fe20000001808 */
[----:B------:R-:W-:Y:S01]  /*1280*/  IADD3 R12, PT, PT, R22, 0x60, R27 ;  /* 0x00000060160c7810 */ /* 0x000fe20007ffe01b */
[----:B------:R-:W-:Y:S05]  /*1290*/  LDSM.16.M88.4 R16, [R16] ;  /* 0x000000001010783b */ /* 0x000fea0000000200 */
[----:B------:R-:W0:Y:S05]  /*12a0*/  LDSM.16.M88.4 R12, [R12] ;  /* 0x000000000c0c783b */ /* 0x000e2a0000000200 */
[C---:B0-----:R-:W-:Y:S08]  /*12b0*/  HMMA.16816.F32 R4, R12.reuse, R16, R4 ;  /* 0x000000100c04723c */ /* 0x041ff00000001804 */
[----:B------:R-:W-:Y:S01]  /*12c0*/  HMMA.16816.F32 R8, R12, R18, R8 ;  /* 0x000000120c08723c */ /* 0x000fe20000001808 */
[----:B------:R-:W-:-:S04]  /*12d0*/  NOP ;  /* 0x0000000000007918 */ /* 0x000fc80000000000 */
[----:B------:R-:W-:-:S15]  /*12e0*/  @P0 BRA `(.L_x_25) ;  /* 0xfffffffc00800947 */ /* 0x000fde000383ffff */
[----:B------:R-:W0:Y:S02]  /*12f0*/  LDCU UR5, c[0x0][0x384] ;  /* 0x00007080ff0577ac */ /* 0x000e240008000800 */
[----:B0-----:R-:W-:-:S04]  /*1300*/  USHF.L.U32 UR5, UR5, 0x4, URZ ;  /* 0x0000000405057899 */ /* 0x001fc800080006ff */
[----:B------:R-:W-:-:S06]  /*1310*/  ULOP3.LUT UR5, UR5, 0xffffffc0, URZ, 0xc0, !UPT ;  /* 0xffffffc005057892 */ /* 0x000fcc000f8ec0ff */
[----:B------:R-:W-:-:S07]  /*1320*/  IMAD.U32 R12, RZ, RZ, UR5 ;  /* 0x00000005ff0c7e24 */ /* 0x000fce000f8e00ff */
.L_x_24:
[----:B------:R-:W-:-:S13]  /*1330*/  ISETP.NE.AND P0, PT, R20, RZ, PT ;  /* 0x000000ff1400720c */ /* 0x000fda0003f05270 */
[----:B------:R-:W-:Y:S05]  /*1340*/  @!P0 BRA `(.L_x_26) ;  /* 0x0000000000cc8947 */ /* 0x000fea0003800000 */
[----:B------:R-:W2:Y:S01]  /*1350*/  S2R R13, SR_LANEID ;  /* 0x00000000000d7919 */ /* 0x000ea20000000000 */
[----:B------:R-:W3:Y:S01]  /*1360*/  LDC R22, c[0x0][0x3a4] ;  /* 0x0000e900ff167b82 */ /* 0x000ee20000000800 */
[----:B------:R-:W-:Y:S01]  /*1370*/  UMOV UR5, 0x400 ;  /* 0x0000040000057882 */ /* 0x000fe20000000000 */
[----:B------:R-:W-:-:S06]  /*1380*/  ISETP.NE.AND P0, PT, R20, 0x1, PT ;  /* 0x000000011400780c */ /* 0x000fcc0003f05270 */
[----:B------:R-:W4:Y:S01]  /*1390*/  S2UR UR6, SR_CgaCtaId ;  /* 0x00000000000679c3 */ /* 0x000f220000008800 */
[--C-:B--2---:R-:W-:Y:S01]  /*13a0*/  SHF.R.U32.HI R14, RZ, 0x3, R13.reuse ;  /* 0x00000003ff0e7819 */ /* 0x104fe2000001160d */
[----:B----4-:R-:W-:Y:S01]  /*13b0*/  ULEA UR5, UR6, UR5, 0x18 ;  /* 0x0000000506057291 */ /* 0x010fe2000f8ec0ff */
[----:B0-----:R-:W-:Y:S02]  /*13c0*/  LOP3.LUT R15, R13, 0x7, RZ, 0xc0, !PT ;  /* 0x000000070d0f7812 */ /* 0x001fe400078ec0ff */
[----:B------:R-:W-:Y:S01]  /*13d0*/  SHF.R.U32.HI R16, RZ, 0x4, R13 ;  /* 0x00000004ff107819 */ /* 0x000fe2000001160d */
[C---:B------:R-:W-:Y:S02]  /*13e0*/  IMAD.SHL.U32 R18, R14.reuse, 0x8, RZ ;  /* 0x000000080e127824 */ /* 0x040fe400078e00ff */
[----:B------:R-:W-:Y:S02]  /*13f0*/  IMAD.SHL.U32 R19, R14, 0x8, RZ ;  /* 0x000000080e137824 */ /* 0x000fe400078e00ff */
[----:B---3--:R-:W-:Y:S01]  /*1400*/  IMAD.SHL.U32 R13, R22, 0x10, RZ ;  /* 0x00000010160d7824 */ /* 0x008fe200078e00ff */
[--C-:B------:R-:W-:Y:S01]  /*1410*/  LOP3.LUT R14, R18, 0x8, R15.reuse, 0xe2, !PT ;  /* 0x00000008120e7812 */ /* 0x100fe200078ee20f */
[C---:B------:R-:W-:Y:S01]  /*1420*/  IMAD R17, R16.reuse, 0x8, R15 ;  /* 0x0000000810117824 */ /* 0x040fe200078e020f */
[----:B------:R-:W-:Y:S01]  /*1430*/  LOP3.LUT R15, R19, 0x8, RZ, 0xe2, !PT ;  /* 0x00000008130f7812 */ /* 0x000fe200078ee2ff */
[----:B------:R-:W-:-:S02]  /*1440*/  IMAD.SHL.U32 R23, R16, 0x8, RZ ;  /* 0x0000000810177824 */ /* 0x000fc400078e00ff */
[-CC-:B------:R-:W-:Y:S02]  /*1450*/  IMAD R24, R3, R13.reuse, R12.reuse ;  /* 0x0000000d03187224 */ /* 0x180fe400078e020c */
[----:B------:R-:W-:Y:S02]  /*1460*/  IMAD R25, R0, R13, R12 ;  /* 0x0000000d00197224 */ /* 0x000fe400078e020c */
[-C--:B------:R-:W-:Y:S01]  /*1470*/  IMAD R23, R14, R22.reuse, R23 ;  /* 0x000000160e177224 */ /* 0x080fe200078e0217 */
[----:B------:R-:W-:Y:S01]  /*1480*/  LEA R24, R24, UR5, 0x1 ;  /* 0x0000000518187c11 */ /* 0x000fe2000f8e08ff */
[----:B------:R-:W-:Y:S01]  /*1490*/  IMAD R22, R17, R22, R15 ;  /* 0x0000001611167224 */ /* 0x000fe200078e020f */
[----:B------:R-:W-:Y:S01]  /*14a0*/  LEA R25, R25, UR5, 0x1 ;  /* 0x0000000519197c11 */ /* 0x000fe2000f8e08ff */
[----:B------:R-:W-:Y:S05]  /*14b0*/  WARPSYNC.ALL ;  /* 0x0000000000007948 */ /* 0x000fea0003800000 */
[----:B------:R-:W-:Y:S01]  /*14c0*/  IMAD.U32 R12, R23, 0x2, R24 ;  /* 0x00000002170c7824 */ /* 0x000fe200078e0018 */
[----:B------:R-:W-:-:S05]  /*14d0*/  LEA R16, R22, R25, 0x1 ;  /* 0x0000001916107211 */ /* 0x000fca00078e08ff */
[----:B------:R-:W-:Y:S04]  /*14e0*/  LDSM.16.M88.4 R12, [R12] ;  /* 0x000000000c0c783b */ /* 0x000fe80000000200 */
[----:B------:R-:W0:Y:S02]  /*14f0*/  LDSM.16.M88.4 R16, [R16] ;  /* 0x000000001010783b */ /* 0x000e240000000200 */
[C---:B0-----:R-:W-:Y:S08]  /*1500*/  HMMA.16816.F32 R4, R12.reuse, R16, R4 ;  /* 0x000000100c04723c */ /* 0x041ff00000001804 */
[----:B------:R-:W-:Y:S01]  /*1510*/  HMMA.16816.F32 R8, R12, R18, R8 ;  /* 0x000000120c08723c */ /* 0x000fe20000001808 */
[----:B------:R-:W-:-:S04]  /*1520*/  NOP ;  /* 0x0000000000007918 */ /* 0x000fc80000000000 */
[----:B------:R-:W-:-:S15]  /*1530*/  @!P0 BRA `(.L_x_26) ;  /* 0x0000000000508947 */ /* 0x000fde0003800000 */
[----:B------:R-:W-:Y:S01]  /*1540*/  VIADD R12, R24, 0x20 ;  /* 0x00000020180c7836 */ /* 0x000fe20000000000 */
[----:B------:R-:W-:Y:S01]  /*1550*/  ISETP.NE.AND P0, PT, R20, 0x2, PT ;  /* 0x000000021400780c */ /* 0x000fe20003f05270 */
[----:B------:R-:W-:Y:S02]  /*1560*/  VIADD R13, R25, 0x20 ;  /* 0x00000020190d7836 */ /* 0x000fe40000000000 */
[----:B------:R-:W-:Y:S02]  /*1570*/  IMAD.U32 R12, R23, 0x2, R12 ;  /* 0x00000002170c7824 */ /* 0x000fe400078e000c */
[----:B------:R-:W-:-:S04]  /*1580*/  IMAD.U32 R16, R22, 0x2, R13 ;  /* 0x0000000216107824 */ /* 0x000fc800078e000d */
[----:B------:R-:W-:Y:S04]  /*1590*/  LDSM.16.M88.4 R12, [R12] ;  /* 0x000000000c0c783b */ /* 0x000fe80000000200 */
[----:B------:R-:W0:Y:S02]  /*15a0*/  LDSM.16.M88.4 R16, [R16] ;  /* 0x000000001010783b */ /* 0x000e240000000200 */
[C---:B0-----:R-:W-:Y:S08]  /*15b0*/  HMMA.16816.F32 R4, R12.reuse, R16, R4 ;  /* 0x000000100c04723c */ /* 0x041ff00000001804 */
[----:B------:R-:W-:Y:S01]  /*15c0*/  HMMA.16816.F32 R8, R12, R18, R8 ;  /* 0x000000120c08723c */ /* 0x000fe20000001808 */
[----:B------:R-:W-:-:S04]  /*15d0*/  NOP ;  /* 0x0000000000007918 */ /* 0x000fc80000000000 */
[----:B------:R-:W-:-:S15]  /*15e0*/  @!P0 BRA `(.L_x_26) ;  /* 0x0000000000248947 */ /* 0x000fde0003800000 */
[----:B------:R-:W-:Y:S02]  /*15f0*/  VIADD R24, R24, 0x40 ;  /* 0x0000004018187836 */ /* 0x000fe40000000000 */
[----:B------:R-:W-:Y:S02]  /*1600*/  VIADD R25, R25, 0x40 ;  /* 0x0000004019197836 */ /* 0x000fe40000000000 */
[----:B------:R-:W-:Y:S02]  /*1610*/  IMAD.U32 R12, R23, 0x2, R24 ;  /* 0x00000002170c7824 */ /* 0x000fe400078e0018 */
[----:B------:R-:W-:-:S04]  /*1620*/  IMAD.U32 R16, R22, 0x2, R25 ;  /* 0x0000000216107824 */ /* 0x000fc800078e0019 */
[----:B------:R-:W-:Y:S04]  /*1630*/  LDSM.16.M88.4 R12, [R12] ;  /* 0x000000000c0c783b */ /* 0x000fe80000000200 */
[----:B------:R-:W0:Y:S02]  /*1640*/  LDSM.16.M88.4 R16, [R16] ;  /* 0x000000001010783b */ /* 0x000e240000000200 */
[C---:B0-----:R-:W-:Y:S08]  /*1650*/  HMMA.16816.F32 R4, R12.reuse, R16, R4 ;  /* 0x000000100c04723c */ /* 0x041ff00000001804 */
[----:B------:R-:W-:-:S15]  /*1660*/  HMMA.16816.F32 R8, R12, R18, R8 ;  /* 0x000000120c08723c */ /* 0x000fde0000001808 */
[----:B------:R-:W-:-:S05]  /*1670*/  NOP ;  /* 0x0000000000007918 */ /* 0x000fca0000000000 */
.L_x_26:
[----:B------:R-:W2:Y:S01]  /*1680*/  S2R R12, SR_LANEID ;  /* 0x00000000000c7919 */ /* 0x000ea20000000000 */
[----:B------:R-:W3:Y:S01]  /*1690*/  LDCU UR5, c[0x0][0x3ac] ;  /* 0x00007580ff0577ac */ /* 0x000ee20008000800 */
[----:B------:R-:W4:Y:S01]  /*16a0*/  LDC R14, c[0x0][0x3ac] ;  /* 0x0000eb00ff0e7b82 */ /* 0x000f220000000800 */
[----:B------:R-:W-:Y:S01]  /*16b0*/  SHF.L.U32 R0, R0, 0x4, RZ ;  /* 0x0000000400007819 */ /* 0x000fe200000006ff */
[----:B---3--:R-:W-:-:S06]  /*16c0*/  USHF.L.U32 UR5, UR5, 0x4, URZ ;  /* 0x0000000405057899 */ /* 0x008fcc00080006ff */
[----:B------:R-:W-:Y:S01]  /*16d0*/  IMAD R0, R3, UR5, R0 ;  /* 0x0000000503007c24 */ /* 0x000fe2000f8e0200 */
[----:B----4-:R-:W-:Y:S01]  /*16e0*/  SHF.R.U32.HI R14, RZ, 0x1, R14 ;  /* 0x00000001ff0e7819 */ /* 0x010fe2000001160e */
[----:B------:R-:W-:Y:S05]  /*16f0*/  WARPSYNC.ALL ;  /* 0x0000000000007948 */ /* 0x000fea0003800000 */
[----:B--2---:R-:W-:Y:S02]  /*1700*/  SHF.R.U32.HI R13, RZ, 0x2, R12 ;  /* 0x00000002ff0d7819 */ /* 0x004fe4000001160c */
[----:B------:R-:W-:Y:S02]  /*1710*/  LOP3.LUT R12, R12, 0x3, RZ, 0xc0, !PT ;  /* 0x000000030c0c7812 */ /* 0x000fe400078ec0ff */
[----:B------:R-:W-:-:S03]  /*1720*/  LEA R0, R0, UR4, 0x2 ;  /* 0x0000000400007c11 */ /* 0x000fc6000f8e10ff */
[----:B------:R-:W-:-:S04]  /*1730*/  IMAD R3, R13, R14, R12 ;  /* 0x0000000e0d037224 */ /* 0x000fc800078e020c */
[----:B------:R-:W-:-:S04]  /*1740*/  IMAD.U32 R3, R3, 0x8, R0 ;  /* 0x0000000803037824 */ /* 0x000fc800078e0000 */
[----:B------:R-:W-:Y:S01]  /*1750*/  IMAD R0, R14, 0x40, R3 ;  /* 0x000000400e007824 */ /* 0x000fe200078e0203 */
[----:B------:R2:W-:Y:S04]  /*1760*/  STS.64 [R3], R4 ;  /* 0x0000000403007388 */ /* 0x0005e80000000a00 */
[----:B------:R2:W-:Y:S04]  /*1770*/  STS.64 [R0], R6 ;  /* 0x0000000600007388 */ /* 0x0005e80000000a00 */
[----:B------:R2:W-:Y:S04]  /*1780*/  STS.64 [R3+0x20], R8 ;  /* 0x0000200803007388 */ /* 0x0005e80000000a00 */
[----:B------:R2:W-:Y:S02]  /*1790*/  STS.64 [R0+0x20], R10 ;  /* 0x0000200a00007388 */ /* 0x0005e40000000a00 */
.L_x_23:
[----:B------:R-:W3:Y:S01]  /*17a0*/  LDCU UR5, c[0x0][0x380] ;  /* 0x00007000ff0577ac */ /* 0x000ee20008000800 */
[----:B-1----:R-:W-:Y:S01]  /*17b0*/  IMAD.IADD R21, R2, 0x1, R21 ;  /* 0x0000000102157824 */ /* 0x002fe200078e0215 */
[----:B---3--:R-:W-:-:S06]  /*17c0*/  UIMAD UR5, UR5, UR5, URZ ;  /* 0x00000005050572a4 */ /* 0x008fcc000f8e02ff */
[----:B------:R-:W-:-:S13]  /*17d0*/  ISETP.GE.AND P0, PT, R21, UR5, PT ;  /* 0x0000000515007c0c */ /* 0x000fda000bf06270 */
[----:B------:R-:W-:Y:S05]  /*17e0*/  @!P0 BRA `(.L_x_27) ;  /* 0xfffffff400508947 */ /* 0x000fea000383ffff */
.L_x_19:
[----:B--2---:R-:W2:Y:S01]  /*17f0*/  S2R R0, SR_TID.Y ;  /* 0x0000000000007919 */ /* 0x004ea20000002200 */
[----:B------:R-:W-:Y:S05]  /*1800*/  WARPSYNC.ALL ;  /* 0x0000000000007948 */ /* 0x000fea0003800000 */
[----:B------:R-:W3:Y:S01]  /*1810*/  LDCU UR5, c[0x0][0x3e0] ;  /* 0x00007c00ff0577ac */ /* 0x000ee20008000800 */
[----:B------:R-:W4:Y:S01]  /*1820*/  LDC R7, c[0x0][0x39c] ;  /* 0x0000e700ff077b82 */ /* 0x000f220000000800 */
[----:B------:R-:W0:Y:S01]  /*1830*/  S2R R5, SR_TID.X ;  /* 0x0000000000057919 */ /* 0x000e220000002100 */
[----:B------:R-:W-:Y:S06]  /*1840*/  BSSY.RECONVERGENT B1, `(.L_x_28) ;  /* 0x0000057000017945 */ /* 0x000fec0003800200 */
[----:B-1----:R-:W1:Y:S01]  /*1850*/  LDC.64 R2, c[0x0][0x3f8] ;  /* 0x0000fe00ff027b82 */ /* 0x002e620000000a00 */
[----:B----4-:R-:W-:-:S02]  /*1860*/  IMAD R7, R7, UR10, RZ ;  /* 0x0000000a07077c24 */ /* 0x010fc4000f8e02ff */
[----:B--2---:R-:W-:-:S05]  /*1870*/  IMAD.SHL.U32 R10, R0, 0x2, RZ ;  /* 0x00000002000a7824 */ /* 0x004fca00078e00ff */
[----:B------:R-:W-:Y:S01]  /*1880*/  BAR.SYNC.DEFER_BLOCKING 0x0 ;  /* 0x0000000000007b1d */ /* 0x000fe20000010000 */
[----:B---3--:R-:W-:Y:S01]  /*1890*/  ISETP.GE.AND P0, PT, R10, UR5, PT ;  /* 0x000000050a007c0c */ /* 0x008fe2000bf06270 */
[----:B-1----:R-:W-:-:S12]  /*18a0*/  IMAD.WIDE R2, R7, 0x2, R2 ;  /* 0x0000000207027825 */ /* 0x002fd800078e0202 */
[----:B0-----:R-:W-:Y:S05]  /*18b0*/  @P0 BRA `(.L_x_29) ;  /* 0x00000004003c0947 */ /* 0x001fea0003800000 */
[----:B------:R-:W0:Y:S01]  /*18c0*/  LDC R8, c[0x0][0x3b4] ;  /* 0x0000ed00ff087b82 */ /* 0x000e220000000800 */
[----:B------:R-:W-:-:S07]  /*18d0*/  IMAD.MOV.U32 R7, RZ, RZ, R10 ;  /* 0x000000ffff077224 */ /* 0x000fce00078e000a */
[----:B------:R-:W1:Y:S08]  /*18e0*/  LDC R9, c[0x0][0x3f0] ;  /* 0x0000fc00ff097b82 */ /* 0x000e700000000800 */
[----:B------:R-:W2:Y:S08]  /*18f0*/  LDC R4, c[0x0][0x360] ;  /* 0x0000d800ff047b82 */ /* 0x000eb00000000800 */
[----:B------:R-:W3:Y:S01]  /*1900*/  LDC R6, c[0x0][0x364] ;  /* 0x0000d900ff067b82 */ /* 0x000ee20000000800 */
[----:B0-----:R-:W-:Y:S01]  /*1910*/  VIADD R8, R8, 0xffffffff ;  /* 0xffffffff08087836 */ /* 0x001fe20000000000 */
[----:B-1----:R-:W-:-:S07]  /*1920*/  SHF.R.S32.HI R9, RZ, 0x1f, R9 ;  /* 0x0000001fff097819 */ /* 0x002fce0000011409 */
.L_x_40:
[----:B------:R-:W0:Y:S01]  /*1930*/  LDCU UR5, c[0x0][0x3e0] ;  /* 0x00007c00ff0577ac */ /* 0x000e220008000800 */
[----:B------:R-:W-:Y:S01]  /*1940*/  BSSY.RECONVERGENT B0, `(.L_x_30) ;  /* 0x0000043000007945 */ /* 0x000fe20003800200 */
[----:B0-----:R-:W-:-:S05]  /*1950*/  IMAD.U32 R14, RZ, RZ, UR5 ;  /* 0x00000005ff0e7e24 */ /* 0x001fca000f8e00ff */
[----:B------:R-:W-:-:S13]  /*1960*/  ISETP.GE.AND P0, PT, R7, R14, PT ;  /* 0x0000000e0700720c */ /* 0x000fda0003f06270 */
[----:B------:R-:W-:Y:S05]  /*1970*/  @P0 BRA `(.L_x_31) ;  /* 0x0000000000fc0947 */ /* 0x000fea0003800000 */
[----:B------:R-:W-:Y:S01]  /*1980*/  ISETP.GE.AND P0, PT, R5, R14, PT ;  /* 0x0000000e0500720c */ /* 0x000fe20003f06270 */
[----:B------:R-:W-:-:S12]  /*1990*/  BSSY.RECONVERGENT B2, `(.L_x_32) ;  /* 0x000001d000027945 */ /* 0x000fd80003800200 */
[----:B------:R-:W-:Y:S05]  /*19a0*/  @P0 BRA `(.L_x_33) ;  /* 0x00000000006c0947 */ /* 0x000fea0003800000 */
[----:B------:R-:W0:Y:S01]  /*19b0*/  LDCU UR5, c[0x0][0x3b4] ;  /* 0x00007680ff0577ac */ /* 0x000e220008000800 */
[----:B------:R-:W-:Y:S02]  /*19c0*/  IMAD.MOV.U32 R12, RZ, RZ, R5 ;  /* 0x000000ffff0c7224 */ /* 0x000fe400078e0005 */
[----:B0-----:R-:W-:-:S05]  /*19d0*/  VIADD R17, R7, UR5 ;  /* 0x0000000507117c36 */ /* 0x001fca0008000000 */
[----:B------:R-:W-:-:S05]  /*19e0*/  IADD3 R10, PT, PT, R8, R17, RZ ;  /* 0x00000011080a7210 */ /* 0x000fca0007ffe0ff */
[----:B------:R-:W-:-:S05]  /*19f0*/  IMAD R10, R10, R7, RZ ;  /* 0x000000070a0a7224 */ /* 0x000fca00078e02ff */
[----:B------:R-:W-:-:S07]  /*1a00*/  SHF.R.S32.HI R19, RZ, 0x1, R10 ;  /* 0x00000001ff137819 */ /* 0x000fce000001140a */
.L_x_36:
[----:B------:R-:W-:Y:S01]  /*1a10*/  ISETP.GE.AND P0, PT, R12, R17, PT ;  /* 0x000000110c00720c */ /* 0x000fe20003f06270 */
[----:B------:R-:W-:-:S12]  /*1a20*/  BSSY.RECONVERGENT B3, `(.L_x_34) ;  /* 0x000000e000037945 */ /* 0x000fd80003800200 */
[----:B------:R-:W-:Y:S05]  /*1a30*/  @P0 BRA `(.L_x_35) ;  /* 0x0000000000300947 */ /* 0x000fea0003800000 */
[----:B------:R-:W0:Y:S02]  /*1a40*/  LDCU UR5, c[0x0][0x3ac] ;  /* 0x00007580ff0577ac */ /* 0x000e240008000800 */
[--C-:B0-----:R-:W-:Y:S01]  /*1a50*/  IMAD R10, R7, UR5, R12.reuse ;  /* 0x00000005070a7c24 */ /* 0x101fe2000f8e020c */
[----:B------:R-:W0:Y:S04]  /*1a60*/  LDCU UR5, c[0x0][0x3f0] ;  /* 0x00007e00ff0577ac */ /* 0x000e280008000800 */
[----:B------:R-:W-:Y:S01]  /*1a70*/  LEA R13, R10, UR4, 0x2 ;  /* 0x000000040a0d7c11 */ /* 0x000fe2000f8e10ff */
[----:B------:R-:W-:-:S05]  /*1a80*/  IMAD.IADD R10, R19, 0x1, R12 ;  /* 0x00000001130a7824 */ /* 0x000fca00078e020c */
[----:B------:R-:W1:Y:S01]  /*1a90*/  LDS R13, [R13] ;  /* 0x000000000d0d7984 */ /* 0x000e620000000800 */
[----:B0-----:R-:W-:-:S04]  /*1aa0*/  IADD3 R11, P0, PT, R10, UR5, RZ ;  /* 0x000000050a0b7c10 */ /* 0x001fc8000ff1e0ff */
[----:B------:R-:W-:Y:S02]  /*1ab0*/  LEA.HI.X.SX32 R15, R10, R9, 0x1, P0 ;  /* 0x000000090a0f7211 */ /* 0x000fe400000f0eff */
[----:B------:R-:W-:-:S04]  /*1ac0*/  LEA R10, P0, R11, R2, 0x1 ;  /* 0x000000020b0a7211 */ /* 0x000fc800078008ff */
[----:B------:R-:W-:Y:S02]  /*1ad0*/  LEA.HI.X R11, R11, R3, R15, 0x1, P0 ;  /* 0x000000030b0b7211 */ /* 0x000fe400000f0c0f */
[----:B-1----:R-:W-:-:S05]  /*1ae0*/  F2FP.F16.F32.PACK_AB R14, RZ, R13 ;  /* 0x0000000dff0e723e */ /* 0x002fca00000000ff */
[----:B------:R0:W-:Y:S02]  /*1af0*/  STG.E.U16 desc[UR8][R10.64], R14 ;  /* 0x0000000e0a007986 */ /* 0x0001e4000c101508 */
.L_x_35:
[----:B------:R-:W-:Y:S05]  /*1b00*/  BSYNC.RECONVERGENT B3 ;  /* 0x0000000000037941 */ /* 0x000fea0003800200 */
.L_x_34:
[----:B------:R-:W0:Y:S01]  /*1b10*/  LDCU UR5, c[0x0][0x3e0] ;  /* 0x00007c00ff0577ac */ /* 0x000e220008000800 */
[----:B--2---:R-:W-:Y:S02]  /*1b20*/  IMAD.IADD R12, R4, 0x1, R12 ;  /* 0x00000001040c7824 */ /* 0x004fe400078e020c */
[----:B0-----:R-:W-:-:S05]  /*1b30*/  IMAD.U32 R14, RZ, RZ, UR5 ;  /* 0x00000005ff0e7e24 */ /* 0x001fca000f8e00ff */
[----:B------:R-:W-:-:S13]  /*1b40*/  ISETP.GE.AND P0, PT, R12, R14, PT ;  /* 0x0000000e0c00720c */ /* 0x000fda0003f06270 */
[----:B------:R-:W-:Y:S05]  /*1b50*/  @!P0 BRA `(.L_x_36) ;  /* 0xfffffffc00ac8947 */ /* 0x000fea000383ffff */
.L_x_33:
[----:B------:R-:W-:Y:S05]  /*1b60*/  BSYNC.RECONVERGENT B2 ;  /* 0x0000000000027941 */ /* 0x000fea0003800200 */
.L_x_32:
[----:B------:R-:W-:-:S05]  /*1b70*/  VIADD R16, R7, 0x1 ;  /* 0x0000000107107836 */ /* 0x000fca0000000000 */
[----:B------:R-:W-:-:S04]  /*1b80*/  VIMNMX R10, PT, PT, R16, R5, !PT ;  /* 0x00000005100a7248 */ /* 0x000fc80007fe0100 */
[----:B------:R-:W-:-:S13]  /*1b90*/  ISETP.GE.AND P0, PT, R10, R14, PT ;  /* 0x0000000e0a00720c */ /* 0x000fda0003f06270 */
[----:B------:R-:W-:Y:S05]  /*1ba0*/  @P0 BRA `(.L_x_31) ;  /* 0x0000000000700947 */ /* 0x000fea0003800000 */
[----:B------:R-:W0:Y:S01]  /*1bb0*/  LDCU UR5, c[0x0][0x3b4] ;  /* 0x00007680ff0577ac */ /* 0x000e220008000800 */
[----:B------:R-:W-:Y:S02]  /*1bc0*/  IMAD.MOV.U32 R13, RZ, RZ, R5 ;  /* 0x000000ffff0d7224 */ /* 0x000fe400078e0005 */
[----:B0-----:R-:W-:-:S04]  /*1bd0*/  VIADD R17, R16, UR5 ;  /* 0x0000000510117c36 */ /* 0x001fc80008000000 */
[----:B------:R-:W-:-:S04]  /*1be0*/  IMAD.IADD R10, R8, 0x1, R17 ;  /* 0x00000001080a7824 */ /* 0x000fc800078e0211 */
[----:B------:R-:W-:-:S05]  /*1bf0*/  IMAD R10, R16, R10, RZ ;  /* 0x0000000a100a7224 */ /* 0x000fca00078e02ff */
[----:B------:R-:W-:-:S04]  /*1c00*/  LEA.HI R10, R10, R10, RZ, 0x1 ;  /* 0x0000000a0a0a7211 */ /* 0x000fc800078f08ff */
[----:B------:R-:W-:-:S07]  /*1c10*/  SHF.R.S32.HI R18, RZ, 0x1, R10 ;  /* 0x00000001ff127819 */ /* 0x000fce000001140a */
.L_x_39:
[----:B------:R-:W-:Y:S01]  /*1c20*/  ISETP.GE.AND P0, PT, R13, R17, PT ;  /* 0x000000110d00720c */ /* 0x000fe20003f06270 */
[----:B------:R-:W-:-:S12]  /*1c30*/  BSSY.RECONVERGENT B2, `(.L_x_37) ;  /* 0x000000e000027945 */ /* 0x000fd80003800200 */
[----:B------:R-:W-:Y:S05]  /*1c40*/  @P0 BRA `(.L_x_38) ;  /* 0x0000000000300947 */ /* 0x000fea0003800000 */
[----:B------:R-:W0:Y:S02]  /*1c50*/  LDCU UR5, c[0x0][0x3ac] ;  /* 0x00007580ff0577ac */ /* 0x000e240008000800 */
[----:B0-----:R-:W-:Y:S01]  /*1c60*/  IMAD R10, R16, UR5, R13 ;  /* 0x00000005100a7c24 */ /* 0x001fe2000f8e020d */
[----:B------:R-:W0:Y:S04]  /*1c70*/  LDCU UR5, c[0x0][0x3f0] ;  /* 0x00007e00ff0577ac */ /* 0x000e280008000800 */
[----:B------:R-:W-:Y:S02]  /*1c80*/  LEA R12, R10, UR4, 0x2 ;  /* 0x000000040a0c7c11 */ /* 0x000fe4000f8e10ff */
[----:B------:R-:W-:-:S04]  /*1c90*/  IADD3 R10, PT, PT, R18, R13, RZ ;  /* 0x0000000d120a7210 */ /* 0x000fc80007ffe0ff */
[----:B------:R-:W1:Y:S01]  /*1ca0*/  LDS R12, [R12] ;  /* 0x000000000c0c7984 */ /* 0x000e620000000800 */
[----:B0-----:R-:W-:-:S04]  /*1cb0*/  IADD3 R11, P0, PT, R10, UR5, RZ ;  /* 0x000000050a0b7c10 */ /* 0x001fc8000ff1e0ff */
[----:B------:R-:W-:Y:S02]  /*1cc0*/  LEA.HI.X.SX32 R15, R10, R9, 0x1, P0 ;  /* 0x000000090a0f7211 */ /* 0x000fe400000f0eff */
[----:B------:R-:W-:-:S04]  /*1cd0*/  LEA R10, P0, R11, R2, 0x1 ;  /* 0x000000020b0a7211 */ /* 0x000fc800078008ff */
[----:B------:R-:W-:Y:S02]  /*1ce0*/  LEA.HI.X R11, R11, R3, R15, 0x1, P0 ;  /* 0x000000030b0b7211 */ /* 0x000fe400000f0c0f */
[----:B-1----:R-:W-:-:S05]  /*1cf0*/  F2FP.F16.F32.PACK_AB R14, RZ, R12 ;  /* 0x0000000cff0e723e */ /* 0x002fca00000000ff */
[----:B------:R0:W-:Y:S02]  /*1d00*/  STG.E.U16 desc[UR8][R10.64], R14 ;  /* 0x0000000e0a007986 */ /* 0x0001e4000c101508 */
.L_x_38:
[----:B------:R-:W-:Y:S05]  /*1d10*/  BSYNC.RECONVERGENT B2 ;  /* 0x0000000000027941 */ /* 0x000fea0003800200 */
.L_x_37:
[----:B------:R-:W0:Y:S01]  /*1d20*/  LDCU UR5, c[0x0][0x3e0] ;  /* 0x00007c00ff0577ac */ /* 0x000e220008000800 */
[----:B--2---:R-:W-:Y:S02]  /*1d30*/  IMAD.IADD R13, R4, 0x1, R13 ;  /* 0x00000001040d7824 */ /* 0x004fe400078e020d */
[----:B0-----:R-:W-:-:S05]  /*1d40*/  IMAD.U32 R14, RZ, RZ, UR5 ;  /* 0x00000005ff0e7e24 */ /* 0x001fca000f8e00ff */
[----:B------:R-:W-:-:S13]  /*1d50*/  ISETP.GE.AND P0, PT, R13, R14, PT ;  /* 0x0000000e0d00720c */ /* 0x000fda0003f06270 */
[----:B------:R-:W-:Y:S05]  /*1d60*/  @!P0 BRA `(.L_x_39) ;  /* 0xfffffffc00ac8947 */ /* 0x000fea000383ffff */
.L_x_31:
[----:B------:R-:W-:Y:S05]  /*1d70*/  BSYNC.RECONVERGENT B0 ;  /* 0x0000000000007941 */ /* 0x000fea0003800200 */
.L_x_30:
[----:B---3--:R-:W-:-:S05]  /*1d80*/  IMAD R7, R6, 0x2, R7 ;  /* 0x0000000206077824 */ /* 0x008fca00078e0207 */
[----:B------:R-:W-:-:S13]  /*1d90*/  ISETP.GE.AND P0, PT, R7, R14, PT ;  /* 0x0000000e0700720c */ /* 0x000fda0003f06270 */
[----:B------:R-:W-:Y:S05]  /*1da0*/  @!P0 BRA `(.L_x_40) ;  /* 0xfffffff800e08947 */ /* 0x000fea000383ffff */
.L_x_29:
[----:B------:R-:W-:Y:S05]  /*1db0*/  BSYNC.RECONVERGENT B1 ;  /* 0x0000000000017941 */ /* 0x000fea0003800200 */
.L_x_28:
[----:B------:R-:W0:Y:S01]  /*1dc0*/  LDC R12, c[0x0][0x3f0] ;  /* 0x0000fc00ff0c7b82 */ /* 0x000e220000000800 */
[----:B------:R-:W1:Y:S01]  /*1dd0*/  LDCU UR4, c[0x0][0x360] ;  /* 0x00006c00ff0477ac */ /* 0x000e620008000800 */
[----:B------:R-:W-:Y:S01]  /*1de0*/  BSSY.RECONVERGENT B0, `(.L_x_41) ;  /* 0x0000018000007945 */ /* 0x000fe20003800200 */
[----:B------:R-:W3:Y:S01]  /*1df0*/  LDCU UR11, c[0x0][0x3b8] ;  /* 0x00007700ff0b77ac */ /* 0x000ee20008000800 */
[----:B-1----:R-:W-:-:S05]  /*1e00*/  IMAD R0, R0, UR4, R5 ;  /* 0x0000000400007c24 */ /* 0x002fca000f8e0205 */
[C---:B0-----:R-:W-:Y:S02]  /*1e10*/  ISETP.GE.AND P0, PT, R0.reuse, R12, PT ;  /* 0x0000000c0000720c */ /* 0x041fe40003f06270 */
[----:B---3--:R-:W-:-:S11]  /*1e20*/  ISETP.GE.AND P1, PT, R0, UR11, PT ;  /* 0x0000000b00007c0c */ /* 0x008fd6000bf26270 */
[----:B------:R-:W-:Y:S05]  /*1e30*/  @P0 BRA `(.L_x_42) ;  /* 0x0000000000480947 */ /* 0x000fea0003800000 */
[----:B--2---:R-:W0:Y:S01]  /*1e40*/  LDC.64 R4, c[0x0][0x3e8] ;  /* 0x0000fa00ff047b82 */ /* 0x004e220000000a00 */
[----:B------:R-:W1:Y:S01]  /*1e50*/  LDCU.64 UR6, c[0x0][0x3e8] ;  /* 0x00007d00ff0677ac */ /* 0x000e620008000a00 */
[----:B------:R-:W-:Y:S02]  /*1e60*/  IMAD R7, R12, UR10, RZ ;  /* 0x0000000a0c077c24 */ /* 0x000fe4000f8e02ff */
[----:B------:R-:W-:-:S04]  /*1e70*/  IMAD.MOV.U32 R11, RZ, RZ, R0 ;  /* 0x000000ffff0b7224 */ /* 0x000fc800078e0000 */
[----:B------:R-:W2:Y:S01]  /*1e80*/  LDC R10, c[0x0][0x364] ;  /* 0x0000d900ff0a7b82 */ /* 0x000ea20000000800 */
[----:B-1----:R-:W-:-:S04]  /*1e90*/  ISETP.NE.U32.AND P0, PT, RZ, UR6, PT ;  /* 0x00000006ff007c0c */ /* 0x002fc8000bf05070 */
[----:B------:R-:W-:Y:S01]  /*1ea0*/  ISETP.NE.AND.EX P0, PT, RZ, UR7, PT, P0 ;  /* 0x00000007ff007c0c */ /* 0x000fe2000bf05300 */
[----:B0-----:R-:W-:-:S03]  /*1eb0*/  IMAD.WIDE R4, R7, 0x2, R4 ;  /* 0x0000000207047825 */ /* 0x001fc600078e0204 */
[----:B------:R-:W-:Y:S02]  /*1ec0*/  SEL R8, R4, RZ, P0 ;  /* 0x000000ff04087207 */ /* 0x000fe40000000000 */
[----:B------:R-:W-:Y:S01]  /*1ed0*/  SEL R9, R5, RZ, P0 ;  /* 0x000000ff05097207 */ /* 0x000fe20000000000 */
[----:B--2---:R-:W-:-:S07]  /*1ee0*/  IMAD R10, R10, UR4, RZ ;  /* 0x000000040a0a7c24 */ /* 0x004fce000f8e02ff */
.L_x_43:
[----:B0-----:R-:W-:-:S06]  /*1ef0*/  IMAD.WIDE R6, R11, 0x2, R8 ;  /* 0x000000020b067825 */ /* 0x001fcc00078e0208 */
[----:B------:R-:W2:Y:S01]  /*1f00*/  LDG.E.U16 R7, desc[UR8][R6.64] ;  /* 0x0000000806077981 */ /* 0x000ea2000c1e1500 */
[----:B------:R-:W-:-:S04]  /*1f10*/  IMAD.WIDE R4, R11, 0x2, R2 ;  /* 0x000000020b047825 */ /* 0x000fc800078e0202 */
[----:B------:R-:W-:-:S05]  /*1f20*/  IMAD.IADD R11, R10, 0x1, R11 ;  /* 0x000000010a0b7824 */ /* 0x000fca00078e020b */
[----:B------:R-:W-:Y:S01]  /*1f30*/  ISETP.GE.AND P0, PT, R11, R12, PT ;  /* 0x0000000c0b00720c */ /* 0x000fe20003f06270 */
[----:B--2---:R0:W-:-:S12]  /*1f40*/  STG.E.U16 desc[UR8][R4.64], R7 ;  /* 0x0000000704007986 */ /* 0x0041d8000c101508 */
[----:B------:R-:W-:Y:S05]  /*1f50*/  @!P0 BRA `(.L_x_43) ;  /* 0xfffffffc00e48947 */ /* 0x000fea000383ffff */
.L_x_42:
[----:B------:R-:W-:Y:S05]  /*1f60*/  BSYNC.RECONVERGENT B0 ;  /* 0x0000000000007941 */ /* 0x000fea0003800200 */
.L_x_41:
[----:B------:R-:W-:Y:S05]  /*1f70*/  @P1 EXIT ;  /* 0x000000000000194d */ /* 0x000fea0003800000 */
[----:B------:R-:W1:Y:S01]  /*1f80*/  LDCU UR5, c[0x0][0x364] ;  /* 0x00006c80ff0577ac */ /* 0x000e620008000800 */
[----:B------:R-:W3:Y:S01]  /*1f90*/  LDCU UR6, c[0x0][0x39c] ;  /* 0x00007380ff0677ac */ /* 0x000ee20008000800 */
[----:B-1----:R-:W-:-:S12]  /*1fa0*/  UIMAD UR4, UR4, UR5, URZ ;  /* 0x00000005040472a4 */ /* 0x002fd8000f8e02ff */
.L_x_44:
[----:B012---:R-:W-:Y:S01]  /*1fb0*/  LOP3.LUT R4, RZ, R0, RZ, 0x33, !PT ;  /* 0x00000000ff047212 */ /* 0x007fe200078e33ff */
[----:B------:R-:W-:-:S04]  /*1fc0*/  VIADD R0, R0, UR4 ;  /* 0x0000000400007c36 */ /* 0x000fc80008000000 */
[----:B---3--:R-:W-:Y:S01]  /*1fd0*/  VIADD R5, R4, UR6 ;  /* 0x0000000604057c36 */ /* 0x008fe20008000000 */
[----:B------:R-:W-:-:S03]  /*1fe0*/  ISETP.GE.AND P0, PT, R0, UR11, PT ;  /* 0x0000000b00007c0c */ /* 0x000fc6000bf06270 */
[----:B------:R-:W-:-:S05]  /*1ff0*/  IMAD.WIDE R4, R5, 0x2, R2 ;  /* 0x0000000205047825 */ /* 0x000fca00078e0202 */
[----:B------:R1:W-:Y:S05]  /*2000*/  STG.E.U16 desc[UR8][R4.64], RZ ;  /* 0x000000ff04007986 */ /* 0x0003ea000c101508 */
[----:B------:R-:W-:Y:S05]  /*2010*/  @!P0 BRA `(.L_x_44) ;  /* 0xfffffffc00e48947 */ /* 0x000fea000383ffff */
[----:B------:R-:W-:Y:S05]  /*2020*/  EXIT ;  /* 0x000000000000794d */ /* 0x000fea0003800000 */
.L_x_45:
[----:B------:R-:W-:-:S00]  /*2030*/  BRA `(.L_x_45) ;  /* 0xfffffffc00fc7947 */ /* 0x000fc0000383ffff */
[----:B------:R-:W-:-:S00]  /*2040*/  NOP ;  /* 0x0000000000007918 */ /* 0x000fc00000000000 */
        /* <DEDUP_REMOVED lines=11> */
.L_x_46:


//--------------------- .nv.shared._Z29DotFeatureInteractionWmmaImplI6__halffLi2ELi4ELi16ELi16EEviiliiiiiiiiiii11DotFwdParamIT_XT1_EE --------------------------
	.section	.nv.shared._Z29DotFeatureInteractionWmmaImplI6__halffLi2ELi4ELi16ELi16EEviiliiiiiiiiiii11DotFwdParamIT_XT1_EE,"aw",@nobits
	.sectionflags	@""
	.align	16
	.zero		1024


//--------------------- .nv.shared.reserved.0     --------------------------
	.section	.nv.shared.reserved.0,"aw",@nobits
	.weak		__nv_reservedSMEM_offset_0_alias
	.size		__nv_reservedSMEM_offset_0_alias, 0, 64
	.other		__nv_reservedSMEM_offset_0_alias,@"STO_CUDA_RESERVED_SHARED STV_DEFAULT"
__nv_reservedSMEM_offset_0_alias:
	.zero		0
	.zero		64


//--------------------- .nv.constant0._Z29DotFeatureInteractionWmmaImplI6__halffLi2ELi4ELi16ELi16EEviiliiiiiiiiiii11DotFwdParamIT_XT1_EE --------------------------
	.section	.nv.constant0._Z29DotFeatureInteractionWmmaImplI6__halffLi2ELi4ELi16ELi16EEviiliiiiiiiiiii11DotFwdParamIT_XT1_EE,"a",@progbits
	.sectionflags	@""
	.align	4
.nv.constant0._Z29DotFeatureInteractionWmmaImplI6__halffLi2ELi4ELi16ELi16EEviiliiiiiiiiiii11DotFwdParamIT_XT1_EE:
	.zero		1032


//--------------------- SYMBOLS --------------------------

	.type		.nv.reservedSmem.offset0,@object
	.size		.nv.reservedSmem.offset0,0x4
	.type		.nv.reservedSmem.cap,@object
	.size		.nv.reservedSmem.cap,0x4
